//
// Generated by NVIDIA NVVM Compiler
//
// Compiler Build ID: CL-36424714
// Cuda compilation tools, release 13.0, V13.0.88
// Based on NVVM 20.0.0
//

.version 9.0
.target sm_100
.address_size 64

	// .globl	_Z17convolve_parallelPfS_S_ii

.visible .entry _Z17convolve_parallelPfS_S_ii(
	.param .u64 .ptr .align 1 _Z17convolve_parallelPfS_S_ii_param_0,
	.param .u64 .ptr .align 1 _Z17convolve_parallelPfS_S_ii_param_1,
	.param .u64 .ptr .align 1 _Z17convolve_parallelPfS_S_ii_param_2,
	.param .u32 _Z17convolve_parallelPfS_S_ii_param_3,
	.param .u32 _Z17convolve_parallelPfS_S_ii_param_4
)
{
	.reg .pred 	%p<13>;
	.reg .b32 	%r<52>;
	.reg .b32 	%f<119>;
	.reg .b64 	%rd<45>;

	ld.param.u64 	%rd10, [_Z17convolve_parallelPfS_S_ii_param_0];
	ld.param.u64 	%rd11, [_Z17convolve_parallelPfS_S_ii_param_1];
	ld.param.u64 	%rd9, [_Z17convolve_parallelPfS_S_ii_param_2];
	ld.param.u32 	%r22, [_Z17convolve_parallelPfS_S_ii_param_3];
	ld.param.u32 	%r23, [_Z17convolve_parallelPfS_S_ii_param_4];
	cvta.to.global.u64 	%rd1, %rd11;
	cvta.to.global.u64 	%rd2, %rd10;
	mov.u32 	%r24, %ctaid.x;
	mov.u32 	%r25, %ntid.x;
	mov.u32 	%r26, %tid.x;
	mad.lo.s32 	%r1, %r24, %r25, %r26;
	mov.u32 	%r27, %ctaid.y;
	mov.u32 	%r28, %ntid.y;
	mov.u32 	%r29, %tid.y;
	mad.lo.s32 	%r30, %r27, %r28, %r29;
	sub.s32 	%r31, %r22, %r23;
	max.s32 	%r32, %r1, %r30;
	setp.gt.s32 	%p1, %r32, %r31;
	@%p1 bra 	$L__BB0_18;
	setp.lt.s32 	%p2, %r23, 1;
	mov.f32 	%f117, 0f00000000;
	@%p2 bra 	$L__BB0_17;
	and.b32  	%r4, %r23, 15;
	and.b32  	%r5, %r23, 7;
	and.b32  	%r6, %r23, 2147483632;
	and.b32  	%r7, %r23, 3;
	neg.s32 	%r8, %r6;
	add.s64 	%rd3, %rd2, 32;
	mov.f32 	%f117, 0f00000000;
	mov.b32 	%r46, 0;
$L__BB0_3:
	setp.lt.u32 	%p3, %r23, 16;
	add.s32 	%r35, %r46, %r1;
	mad.lo.s32 	%r10, %r35, %r22, %r30;
	mul.lo.s32 	%r11, %r46, %r23;
	mov.b32 	%r50, 0;
	@%p3 bra 	$L__BB0_6;
	mul.wide.u32 	%rd12, %r11, 4;
	add.s64 	%rd13, %rd1, %rd12;
	add.s64 	%rd44, %rd13, 32;
	mov.u32 	%r47, %r10;
	mov.u32 	%r48, %r8;
$L__BB0_5:
	.pragma "nounroll";
	mul.wide.s32 	%rd14, %r47, 4;
	add.s64 	%rd15, %rd3, %rd14;
	ld.global.f32 	%f20, [%rd15+-32];
	ld.global.f32 	%f21, [%rd44+-32];
	fma.rn.f32 	%f22, %f20, %f21, %f117;
	ld.global.f32 	%f23, [%rd15+-28];
	ld.global.f32 	%f24, [%rd44+-28];
	fma.rn.f32 	%f25, %f23, %f24, %f22;
	ld.global.f32 	%f26, [%rd15+-24];
	ld.global.f32 	%f27, [%rd44+-24];
	fma.rn.f32 	%f28, %f26, %f27, %f25;
	ld.global.f32 	%f29, [%rd15+-20];
	ld.global.f32 	%f30, [%rd44+-20];
	fma.rn.f32 	%f31, %f29, %f30, %f28;
	ld.global.f32 	%f32, [%rd15+-16];
	ld.global.f32 	%f33, [%rd44+-16];
	fma.rn.f32 	%f34, %f32, %f33, %f31;
	ld.global.f32 	%f35, [%rd15+-12];
	ld.global.f32 	%f36, [%rd44+-12];
	fma.rn.f32 	%f37, %f35, %f36, %f34;
	ld.global.f32 	%f38, [%rd15+-8];
	ld.global.f32 	%f39, [%rd44+-8];
	fma.rn.f32 	%f40, %f38, %f39, %f37;
	ld.global.f32 	%f41, [%rd15+-4];
	ld.global.f32 	%f42, [%rd44+-4];
	fma.rn.f32 	%f43, %f41, %f42, %f40;
	ld.global.f32 	%f44, [%rd15];
	ld.global.f32 	%f45, [%rd44];
	fma.rn.f32 	%f46, %f44, %f45, %f43;
	ld.global.f32 	%f47, [%rd15+4];
	ld.global.f32 	%f48, [%rd44+4];
	fma.rn.f32 	%f49, %f47, %f48, %f46;
	ld.global.f32 	%f50, [%rd15+8];
	ld.global.f32 	%f51, [%rd44+8];
	fma.rn.f32 	%f52, %f50, %f51, %f49;
	ld.global.f32 	%f53, [%rd15+12];
	ld.global.f32 	%f54, [%rd44+12];
	fma.rn.f32 	%f55, %f53, %f54, %f52;
	ld.global.f32 	%f56, [%rd15+16];
	ld.global.f32 	%f57, [%rd44+16];
	fma.rn.f32 	%f58, %f56, %f57, %f55;
	ld.global.f32 	%f59, [%rd15+20];
	ld.global.f32 	%f60, [%rd44+20];
	fma.rn.f32 	%f61, %f59, %f60, %f58;
	ld.global.f32 	%f62, [%rd15+24];
	ld.global.f32 	%f63, [%rd44+24];
	fma.rn.f32 	%f64, %f62, %f63, %f61;
	ld.global.f32 	%f65, [%rd15+28];
	ld.global.f32 	%f66, [%rd44+28];
	fma.rn.f32 	%f117, %f65, %f66, %f64;
	add.s32 	%r48, %r48, 16;
	add.s32 	%r47, %r47, 16;
	add.s64 	%rd44, %rd44, 64;
	setp.ne.s32 	%p4, %r48, 0;
	mov.u32 	%r50, %r6;
	@%p4 bra 	$L__BB0_5;
$L__BB0_6:
	setp.eq.s32 	%p5, %r4, 0;
	@%p5 bra 	$L__BB0_16;
	add.s32 	%r36, %r4, -1;
	setp.lt.u32 	%p6, %r36, 7;
	@%p6 bra 	$L__BB0_9;
	add.s32 	%r37, %r10, %r50;
	mul.wide.s32 	%rd16, %r37, 4;
	add.s64 	%rd17, %rd2, %rd16;
	ld.global.f32 	%f68, [%rd17];
	add.s32 	%r38, %r50, %r11;
	mul.wide.u32 	%rd18, %r38, 4;
	add.s64 	%rd19, %rd1, %rd18;
	ld.global.f32 	%f69, [%rd19];
	fma.rn.f32 	%f70, %f68, %f69, %f117;
	ld.global.f32 	%f71, [%rd17+4];
	cvt.u64.u32 	%rd20, %r11;
	cvt.u64.u32 	%rd21, %r50;
	add.s64 	%rd22, %rd21, %rd20;
	shl.b64 	%rd23, %rd22, 2;
	add.s64 	%rd24, %rd1, %rd23;
	ld.global.f32 	%f72, [%rd24+4];
	fma.rn.f32 	%f73, %f71, %f72, %f70;
	ld.global.f32 	%f74, [%rd17+8];
	ld.global.f32 	%f75, [%rd24+8];
	fma.rn.f32 	%f76, %f74, %f75, %f73;
	ld.global.f32 	%f77, [%rd17+12];
	ld.global.f32 	%f78, [%rd24+12];
	fma.rn.f32 	%f79, %f77, %f78, %f76;
	ld.global.f32 	%f80, [%rd17+16];
	ld.global.f32 	%f81, [%rd24+16];
	fma.rn.f32 	%f82, %f80, %f81, %f79;
	ld.global.f32 	%f83, [%rd17+20];
	ld.global.f32 	%f84, [%rd24+20];
	fma.rn.f32 	%f85, %f83, %f84, %f82;
	ld.global.f32 	%f86, [%rd17+24];
	ld.global.f32 	%f87, [%rd24+24];
	fma.rn.f32 	%f88, %f86, %f87, %f85;
	ld.global.f32 	%f89, [%rd17+28];
	ld.global.f32 	%f90, [%rd24+28];
	fma.rn.f32 	%f117, %f89, %f90, %f88;
	add.s32 	%r50, %r50, 8;
$L__BB0_9:
	setp.eq.s32 	%p7, %r5, 0;
	@%p7 bra 	$L__BB0_16;
	add.s32 	%r39, %r5, -1;
	setp.lt.u32 	%p8, %r39, 3;
	@%p8 bra 	$L__BB0_12;
	add.s32 	%r40, %r10, %r50;
	mul.wide.s32 	%rd25, %r40, 4;
	add.s64 	%rd26, %rd2, %rd25;
	ld.global.f32 	%f92, [%rd26];
	add.s32 	%r41, %r50, %r11;
	mul.wide.u32 	%rd27, %r41, 4;
	add.s64 	%rd28, %rd1, %rd27;
	ld.global.f32 	%f93, [%rd28];
	fma.rn.f32 	%f94, %f92, %f93, %f117;
	ld.global.f32 	%f95, [%rd26+4];
	cvt.u64.u32 	%rd29, %r11;
	cvt.u64.u32 	%rd30, %r50;
	add.s64 	%rd31, %rd30, %rd29;
	shl.b64 	%rd32, %rd31, 2;
	add.s64 	%rd33, %rd1, %rd32;
	ld.global.f32 	%f96, [%rd33+4];
	fma.rn.f32 	%f97, %f95, %f96, %f94;
	ld.global.f32 	%f98, [%rd26+8];
	ld.global.f32 	%f99, [%rd33+8];
	fma.rn.f32 	%f100, %f98, %f99, %f97;
	ld.global.f32 	%f101, [%rd26+12];
	ld.global.f32 	%f102, [%rd33+12];
	fma.rn.f32 	%f117, %f101, %f102, %f100;
	add.s32 	%r50, %r50, 4;
$L__BB0_12:
	setp.eq.s32 	%p9, %r7, 0;
	@%p9 bra 	$L__BB0_16;
	setp.eq.s32 	%p10, %r7, 1;
	add.s32 	%r42, %r10, %r50;
	mul.wide.s32 	%rd34, %r42, 4;
	add.s64 	%rd7, %rd2, %rd34;
	ld.global.f32 	%f103, [%rd7];
	add.s32 	%r43, %r50, %r11;
	mul.wide.u32 	%rd35, %r43, 4;
	add.s64 	%rd36, %rd1, %rd35;
	ld.global.f32 	%f104, [%rd36];
	fma.rn.f32 	%f117, %f103, %f104, %f117;
	@%p10 bra 	$L__BB0_16;
	setp.eq.s32 	%p11, %r7, 2;
	ld.global.f32 	%f105, [%rd7+4];
	cvt.u64.u32 	%rd37, %r11;
	cvt.u64.u32 	%rd38, %r50;
	add.s64 	%rd39, %rd38, %rd37;
	shl.b64 	%rd40, %rd39, 2;
	add.s64 	%rd8, %rd1, %rd40;
	ld.global.f32 	%f106, [%rd8+4];
	fma.rn.f32 	%f117, %f105, %f106, %f117;
	@%p11 bra 	$L__BB0_16;
	ld.global.f32 	%f107, [%rd7+8];
	ld.global.f32 	%f108, [%rd8+8];
	fma.rn.f32 	%f117, %f107, %f108, %f117;
$L__BB0_16:
	add.s32 	%r46, %r46, 1;
	setp.ne.s32 	%p12, %r46, %r23;
	@%p12 bra 	$L__BB0_3;
$L__BB0_17:
	mad.lo.s32 	%r44, %r1, %r31, %r1;
	add.s32 	%r45, %r44, %r30;
	cvta.to.global.u64 	%rd41, %rd9;
	mul.wide.s32 	%rd42, %r45, 4;
	add.s64 	%rd43, %rd41, %rd42;
	st.global.f32 	[%rd43], %f117;
$L__BB0_18:
	ret;

}
	// .globl	_Z17activate_parallelPfS_iii
.visible .entry _Z17activate_parallelPfS_iii(
	.param .u64 .ptr .align 1 _Z17activate_parallelPfS_iii_param_0,
	.param .u64 .ptr .align 1 _Z17activate_parallelPfS_iii_param_1,
	.param .u32 _Z17activate_parallelPfS_iii_param_2,
	.param .u32 _Z17activate_parallelPfS_iii_param_3,
	.param .u32 _Z17activate_parallelPfS_iii_param_4
)
{
	.reg .pred 	%p<8>;
	.reg .b32 	%r<15>;
	.reg .b32 	%f<19>;
	.reg .b64 	%rd<11>;
	.reg .b64 	%fd<3>;

	ld.param.u64 	%rd3, [_Z17activate_parallelPfS_iii_param_0];
	ld.param.u64 	%rd4, [_Z17activate_parallelPfS_iii_param_1];
	ld.param.u32 	%r4, [_Z17activate_parallelPfS_iii_param_2];
	ld.param.u32 	%r6, [_Z17activate_parallelPfS_iii_param_3];
	ld.param.u32 	%r5, [_Z17activate_parallelPfS_iii_param_4];
	cvta.to.global.u64 	%rd1, %rd4;
	cvta.to.global.u64 	%rd2, %rd3;
	mov.u32 	%r8, %ctaid.x;
	mov.u32 	%r9, %ntid.x;
	mov.u32 	%r10, %tid.x;
	mad.lo.s32 	%r1, %r8, %r9, %r10;
	mov.u32 	%r11, %ctaid.y;
	mov.u32 	%r12, %ntid.y;
	mov.u32 	%r13, %tid.y;
	mad.lo.s32 	%r14, %r11, %r12, %r13;
	setp.ge.s32 	%p1, %r1, %r4;
	setp.ge.s32 	%p2, %r14, %r6;
	or.pred  	%p3, %p1, %p2;
	@%p3 bra 	$L__BB1_5;
	mad.lo.s32 	%r3, %r4, %r1, %r14;
	setp.eq.s32 	%p4, %r5, 1;
	@%p4 bra 	$L__BB1_4;
	setp.ne.s32 	%p5, %r5, 0;
	@%p5 bra 	$L__BB1_5;
	mul.wide.s32 	%rd8, %r3, 4;
	add.s64 	%rd9, %rd2, %rd8;
	ld.global.f32 	%f17, [%rd9];
	cvt.f64.f32 	%fd1, %f17;
	max.f64 	%fd2, %fd1, 0d0000000000000000;
	cvt.rn.f32.f64 	%f18, %fd2;
	add.s64 	%rd10, %rd1, %rd8;
	st.global.f32 	[%rd10], %f18;
	bra.uni 	$L__BB1_5;
$L__BB1_4:
	mul.wide.s32 	%rd5, %r3, 4;
	add.s64 	%rd6, %rd2, %rd5;
	ld.global.f32 	%f1, [%rd6];
	abs.f32 	%f2, %f1;
	mul.f32 	%f3, %f2, 0f4038AA3B;
	ex2.approx.ftz.f32 	%f4, %f3;
	add.f32 	%f5, %f4, 0f3F800000;
	rcp.approx.ftz.f32 	%f6, %f5;
	fma.rn.f32 	%f7, %f6, 0fC0000000, 0f3F800000;
	setp.ge.f32 	%p6, %f2, 0f41102CB4;
	selp.f32 	%f8, 0f3F800000, %f7, %p6;
	copysign.f32 	%f9, %f1, %f8;
	mul.f32 	%f10, %f1, %f1;
	fma.rn.f32 	%f11, %f10, 0f3C80F082, 0fBD563CAE;
	fma.rn.f32 	%f12, %f11, %f10, 0f3E085941;
	fma.rn.f32 	%f13, %f12, %f10, 0fBEAAA9ED;
	fma.rn.f32 	%f14, %f13, %f10, 0f00000000;
	fma.rn.f32 	%f15, %f14, %f1, %f1;
	setp.ge.f32 	%p7, %f2, 0f3F19999A;
	selp.f32 	%f16, %f9, %f15, %p7;
	add.s64 	%rd7, %rd1, %rd5;
	st.global.f32 	[%rd7], %f16;
$L__BB1_5:
	ret;

}
	// .globl	_Z16maxPool_parallelPfS_ii
.visible .entry _Z16maxPool_parallelPfS_ii(
	.param .u64 .ptr .align 1 _Z16maxPool_parallelPfS_ii_param_0,
	.param .u64 .ptr .align 1 _Z16maxPool_parallelPfS_ii_param_1,
	.param .u32 _Z16maxPool_parallelPfS_ii_param_2,
	.param .u32 _Z16maxPool_parallelPfS_ii_param_3
)
{
	.reg .pred 	%p<13>;
	.reg .b32 	%r<49>;
	.reg .b32 	%f<88>;
	.reg .b64 	%rd<16>;

	ld.param.u64 	%rd5, [_Z16maxPool_parallelPfS_ii_param_0];
	ld.param.u64 	%rd4, [_Z16maxPool_parallelPfS_ii_param_1];
	ld.param.u32 	%r24, [_Z16maxPool_parallelPfS_ii_param_2];
	ld.param.u32 	%r25, [_Z16maxPool_parallelPfS_ii_param_3];
	cvta.to.global.u64 	%rd1, %rd5;
	mov.u32 	%r26, %ctaid.y;
	mov.u32 	%r27, %ntid.y;
	mov.u32 	%r28, %tid.y;
	mad.lo.s32 	%r1, %r26, %r27, %r28;
	mov.u32 	%r29, %ctaid.x;
	mov.u32 	%r30, %ntid.x;
	mov.u32 	%r31, %tid.x;
	mad.lo.s32 	%r2, %r29, %r30, %r31;
	div.s32 	%r32, %r24, %r25;
	max.s32 	%r33, %r1, %r2;
	setp.ge.s32 	%p1, %r33, %r32;
	@%p1 bra 	$L__BB2_18;
	setp.lt.s32 	%p2, %r25, 1;
	mov.f32 	%f86, 0f00000000;
	@%p2 bra 	$L__BB2_17;
	mul.lo.s32 	%r3, %r25, %r1;
	mul.lo.s32 	%r4, %r25, %r2;
	and.b32  	%r5, %r25, 15;
	add.s32 	%r6, %r5, -1;
	and.b32  	%r7, %r25, 7;
	add.s32 	%r8, %r7, -1;
	and.b32  	%r9, %r25, 2147483632;
	and.b32  	%r10, %r25, 3;
	neg.s32 	%r11, %r9;
	add.s64 	%rd2, %rd1, 32;
	mov.f32 	%f86, 0f00000000;
	mov.b32 	%r43, 0;
$L__BB2_3:
	setp.lt.u32 	%p3, %r25, 16;
	add.s32 	%r36, %r43, %r3;
	mad.lo.s32 	%r13, %r36, %r24, %r4;
	mov.b32 	%r47, 0;
	@%p3 bra 	$L__BB2_6;
	mov.u32 	%r44, %r13;
	mov.u32 	%r45, %r11;
$L__BB2_5:
	.pragma "nounroll";
	mul.wide.s32 	%rd6, %r44, 4;
	add.s64 	%rd7, %rd2, %rd6;
	ld.global.f32 	%f20, [%rd7+-32];
	max.f32 	%f21, %f86, %f20;
	ld.global.f32 	%f22, [%rd7+-28];
	max.f32 	%f23, %f21, %f22;
	ld.global.f32 	%f24, [%rd7+-24];
	max.f32 	%f25, %f23, %f24;
	ld.global.f32 	%f26, [%rd7+-20];
	max.f32 	%f27, %f25, %f26;
	ld.global.f32 	%f28, [%rd7+-16];
	max.f32 	%f29, %f27, %f28;
	ld.global.f32 	%f30, [%rd7+-12];
	max.f32 	%f31, %f29, %f30;
	ld.global.f32 	%f32, [%rd7+-8];
	max.f32 	%f33, %f31, %f32;
	ld.global.f32 	%f34, [%rd7+-4];
	max.f32 	%f35, %f33, %f34;
	ld.global.f32 	%f36, [%rd7];
	max.f32 	%f37, %f35, %f36;
	ld.global.f32 	%f38, [%rd7+4];
	max.f32 	%f39, %f37, %f38;
	ld.global.f32 	%f40, [%rd7+8];
	max.f32 	%f41, %f39, %f40;
	ld.global.f32 	%f42, [%rd7+12];
	max.f32 	%f43, %f41, %f42;
	ld.global.f32 	%f44, [%rd7+16];
	max.f32 	%f45, %f43, %f44;
	ld.global.f32 	%f46, [%rd7+20];
	max.f32 	%f47, %f45, %f46;
	ld.global.f32 	%f48, [%rd7+24];
	max.f32 	%f49, %f47, %f48;
	ld.global.f32 	%f50, [%rd7+28];
	max.f32 	%f86, %f49, %f50;
	add.s32 	%r45, %r45, 16;
	add.s32 	%r44, %r44, 16;
	setp.ne.s32 	%p4, %r45, 0;
	mov.u32 	%r47, %r9;
	@%p4 bra 	$L__BB2_5;
$L__BB2_6:
	setp.eq.s32 	%p5, %r5, 0;
	@%p5 bra 	$L__BB2_16;
	setp.lt.u32 	%p6, %r6, 7;
	@%p6 bra 	$L__BB2_9;
	add.s32 	%r37, %r13, %r47;
	mul.wide.s32 	%rd8, %r37, 4;
	add.s64 	%rd9, %rd1, %rd8;
	ld.global.f32 	%f52, [%rd9];
	max.f32 	%f53, %f86, %f52;
	ld.global.f32 	%f54, [%rd9+4];
	max.f32 	%f55, %f53, %f54;
	ld.global.f32 	%f56, [%rd9+8];
	max.f32 	%f57, %f55, %f56;
	ld.global.f32 	%f58, [%rd9+12];
	max.f32 	%f59, %f57, %f58;
	ld.global.f32 	%f60, [%rd9+16];
	max.f32 	%f61, %f59, %f60;
	ld.global.f32 	%f62, [%rd9+20];
	max.f32 	%f63, %f61, %f62;
	ld.global.f32 	%f64, [%rd9+24];
	max.f32 	%f65, %f63, %f64;
	ld.global.f32 	%f66, [%rd9+28];
	max.f32 	%f86, %f65, %f66;
	add.s32 	%r47, %r47, 8;
$L__BB2_9:
	setp.eq.s32 	%p7, %r7, 0;
	@%p7 bra 	$L__BB2_16;
	setp.lt.u32 	%p8, %r8, 3;
	@%p8 bra 	$L__BB2_12;
	add.s32 	%r38, %r13, %r47;
	mul.wide.s32 	%rd10, %r38, 4;
	add.s64 	%rd11, %rd1, %rd10;
	ld.global.f32 	%f68, [%rd11];
	max.f32 	%f69, %f86, %f68;
	ld.global.f32 	%f70, [%rd11+4];
	max.f32 	%f71, %f69, %f70;
	ld.global.f32 	%f72, [%rd11+8];
	max.f32 	%f73, %f71, %f72;
	ld.global.f32 	%f74, [%rd11+12];
	max.f32 	%f86, %f73, %f74;
	add.s32 	%r47, %r47, 4;
$L__BB2_12:
	setp.eq.s32 	%p9, %r10, 0;
	@%p9 bra 	$L__BB2_16;
	setp.eq.s32 	%p10, %r10, 1;
	add.s32 	%r39, %r13, %r47;
	mul.wide.s32 	%rd12, %r39, 4;
	add.s64 	%rd3, %rd1, %rd12;
	ld.global.f32 	%f75, [%rd3];
	max.f32 	%f86, %f86, %f75;
	@%p10 bra 	$L__BB2_16;
	setp.eq.s32 	%p11, %r10, 2;
	ld.global.f32 	%f76, [%rd3+4];
	max.f32 	%f86, %f86, %f76;
	@%p11 bra 	$L__BB2_16;
	ld.global.f32 	%f77, [%rd3+8];
	max.f32 	%f86, %f86, %f77;
$L__BB2_16:
	add.s32 	%r43, %r43, 1;
	setp.ne.s32 	%p12, %r43, %r25;
	@%p12 bra 	$L__BB2_3;
$L__BB2_17:
	mul.lo.s32 	%r40, %r24, %r1;
	div.s32 	%r41, %r40, %r25;
	add.s32 	%r42, %r41, %r2;
	cvta.to.global.u64 	%rd13, %rd4;
	mul.wide.s32 	%rd14, %r42, 4;
	add.s64 	%rd15, %rd13, %rd14;
	st.global.f32 	[%rd15], %f86;
$L__BB2_18:
	ret;

}
	// .globl	_Z16avgPool_parallelPfS_ii
.visible .entry _Z16avgPool_parallelPfS_ii(
	.param .u64 .ptr .align 1 _Z16avgPool_parallelPfS_ii_param_0,
	.param .u64 .ptr .align 1 _Z16avgPool_parallelPfS_ii_param_1,
	.param .u32 _Z16avgPool_parallelPfS_ii_param_2,
	.param .u32 _Z16avgPool_parallelPfS_ii_param_3
)
{
	.reg .pred 	%p<13>;
	.reg .b32 	%r<50>;
	.reg .b32 	%f<90>;
	.reg .b64 	%rd<16>;

	ld.param.u64 	%rd5, [_Z16avgPool_parallelPfS_ii_param_0];
	ld.param.u64 	%rd4, [_Z16avgPool_parallelPfS_ii_param_1];
	ld.param.u32 	%r24, [_Z16avgPool_parallelPfS_ii_param_2];
	ld.param.u32 	%r25, [_Z16avgPool_parallelPfS_ii_param_3];
	cvta.to.global.u64 	%rd1, %rd5;
	mov.u32 	%r26, %ctaid.y;
	mov.u32 	%r27, %ntid.y;
	mov.u32 	%r28, %tid.y;
	mad.lo.s32 	%r1, %r26, %r27, %r28;
	mov.u32 	%r29, %ctaid.x;
	mov.u32 	%r30, %ntid.x;
	mov.u32 	%r31, %tid.x;
	mad.lo.s32 	%r2, %r29, %r30, %r31;
	div.s32 	%r32, %r24, %r25;
	max.s32 	%r33, %r1, %r2;
	setp.ge.s32 	%p1, %r33, %r32;
	@%p1 bra 	$L__BB3_18;
	setp.lt.s32 	%p2, %r25, 1;
	mov.f32 	%f88, 0f00000000;
	@%p2 bra 	$L__BB3_17;
	mul.lo.s32 	%r3, %r25, %r1;
	mul.lo.s32 	%r4, %r25, %r2;
	and.b32  	%r5, %r25, 15;
	add.s32 	%r6, %r5, -1;
	and.b32  	%r7, %r25, 7;
	add.s32 	%r8, %r7, -1;
	and.b32  	%r9, %r25, 2147483632;
	and.b32  	%r10, %r25, 3;
	neg.s32 	%r11, %r9;
	add.s64 	%rd2, %rd1, 32;
	mov.f32 	%f88, 0f00000000;
	mov.b32 	%r44, 0;
$L__BB3_3:
	setp.lt.u32 	%p3, %r25, 16;
	add.s32 	%r36, %r44, %r3;
	mad.lo.s32 	%r13, %r36, %r24, %r4;
	mov.b32 	%r48, 0;
	@%p3 bra 	$L__BB3_6;
	mov.u32 	%r45, %r13;
	mov.u32 	%r46, %r11;
$L__BB3_5:
	.pragma "nounroll";
	mul.wide.s32 	%rd6, %r45, 4;
	add.s64 	%rd7, %rd2, %rd6;
	ld.global.f32 	%f20, [%rd7+-32];
	add.f32 	%f21, %f88, %f20;
	ld.global.f32 	%f22, [%rd7+-28];
	add.f32 	%f23, %f21, %f22;
	ld.global.f32 	%f24, [%rd7+-24];
	add.f32 	%f25, %f23, %f24;
	ld.global.f32 	%f26, [%rd7+-20];
	add.f32 	%f27, %f25, %f26;
	ld.global.f32 	%f28, [%rd7+-16];
	add.f32 	%f29, %f27, %f28;
	ld.global.f32 	%f30, [%rd7+-12];
	add.f32 	%f31, %f29, %f30;
	ld.global.f32 	%f32, [%rd7+-8];
	add.f32 	%f33, %f31, %f32;
	ld.global.f32 	%f34, [%rd7+-4];
	add.f32 	%f35, %f33, %f34;
	ld.global.f32 	%f36, [%rd7];
	add.f32 	%f37, %f35, %f36;
	ld.global.f32 	%f38, [%rd7+4];
	add.f32 	%f39, %f37, %f38;
	ld.global.f32 	%f40, [%rd7+8];
	add.f32 	%f41, %f39, %f40;
	ld.global.f32 	%f42, [%rd7+12];
	add.f32 	%f43, %f41, %f42;
	ld.global.f32 	%f44, [%rd7+16];
	add.f32 	%f45, %f43, %f44;
	ld.global.f32 	%f46, [%rd7+20];
	add.f32 	%f47, %f45, %f46;
	ld.global.f32 	%f48, [%rd7+24];
	add.f32 	%f49, %f47, %f48;
	ld.global.f32 	%f50, [%rd7+28];
	add.f32 	%f88, %f49, %f50;
	add.s32 	%r46, %r46, 16;
	add.s32 	%r45, %r45, 16;
	setp.ne.s32 	%p4, %r46, 0;
	mov.u32 	%r48, %r9;
	@%p4 bra 	$L__BB3_5;
$L__BB3_6:
	setp.eq.s32 	%p5, %r5, 0;
	@%p5 bra 	$L__BB3_16;
	setp.lt.u32 	%p6, %r6, 7;
	@%p6 bra 	$L__BB3_9;
	add.s32 	%r37, %r13, %r48;
	mul.wide.s32 	%rd8, %r37, 4;
	add.s64 	%rd9, %rd1, %rd8;
	ld.global.f32 	%f52, [%rd9];
	add.f32 	%f53, %f88, %f52;
	ld.global.f32 	%f54, [%rd9+4];
	add.f32 	%f55, %f53, %f54;
	ld.global.f32 	%f56, [%rd9+8];
	add.f32 	%f57, %f55, %f56;
	ld.global.f32 	%f58, [%rd9+12];
	add.f32 	%f59, %f57, %f58;
	ld.global.f32 	%f60, [%rd9+16];
	add.f32 	%f61, %f59, %f60;
	ld.global.f32 	%f62, [%rd9+20];
	add.f32 	%f63, %f61, %f62;
	ld.global.f32 	%f64, [%rd9+24];
	add.f32 	%f65, %f63, %f64;
	ld.global.f32 	%f66, [%rd9+28];
	add.f32 	%f88, %f65, %f66;
	add.s32 	%r48, %r48, 8;
$L__BB3_9:
	setp.eq.s32 	%p7, %r7, 0;
	@%p7 bra 	$L__BB3_16;
	setp.lt.u32 	%p8, %r8, 3;
	@%p8 bra 	$L__BB3_12;
	add.s32 	%r38, %r13, %r48;
	mul.wide.s32 	%rd10, %r38, 4;
	add.s64 	%rd11, %rd1, %rd10;
	ld.global.f32 	%f68, [%rd11];
	add.f32 	%f69, %f88, %f68;
	ld.global.f32 	%f70, [%rd11+4];
	add.f32 	%f71, %f69, %f70;
	ld.global.f32 	%f72, [%rd11+8];
	add.f32 	%f73, %f71, %f72;
	ld.global.f32 	%f74, [%rd11+12];
	add.f32 	%f88, %f73, %f74;
	add.s32 	%r48, %r48, 4;
$L__BB3_12:
	setp.eq.s32 	%p9, %r10, 0;
	@%p9 bra 	$L__BB3_16;
	setp.eq.s32 	%p10, %r10, 1;
	add.s32 	%r39, %r13, %r48;
	mul.wide.s32 	%rd12, %r39, 4;
	add.s64 	%rd3, %rd1, %rd12;
	ld.global.f32 	%f75, [%rd3];
	add.f32 	%f88, %f88, %f75;
	@%p10 bra 	$L__BB3_16;
	setp.eq.s32 	%p11, %r10, 2;
	ld.global.f32 	%f76, [%rd3+4];
	add.f32 	%f88, %f88, %f76;
	@%p11 bra 	$L__BB3_16;
	ld.global.f32 	%f77, [%rd3+8];
	add.f32 	%f88, %f88, %f77;
$L__BB3_16:
	add.s32 	%r44, %r44, 1;
	setp.ne.s32 	%p12, %r44, %r25;
	@%p12 bra 	$L__BB3_3;
$L__BB3_17:
	mul.lo.s32 	%r40, %r25, %r25;
	cvt.rn.f32.u32 	%f78, %r40;
	div.rn.f32 	%f79, %f88, %f78;
	mul.lo.s32 	%r41, %r24, %r1;
	div.s32 	%r42, %r41, %r25;
	add.s32 	%r43, %r42, %r2;
	cvta.to.global.u64 	%rd13, %rd4;
	mul.wide.s32 	%rd14, %r43, 4;
	add.s64 	%rd15, %rd13, %rd14;
	st.global.f32 	[%rd15], %f79;
$L__BB3_18:
	ret;

}
	// .globl	_Z17normalize_sigmoidPfS_i
.visible .entry _Z17normalize_sigmoidPfS_i(
	.param .u64 .ptr .align 1 _Z17normalize_sigmoidPfS_i_param_0,
	.param .u64 .ptr .align 1 _Z17normalize_sigmoidPfS_i_param_1,
	.param .u32 _Z17normalize_sigmoidPfS_i_param_2
)
{
	.reg .pred 	%p<2>;
	.reg .b32 	%r<8>;
	.reg .b32 	%f<15>;
	.reg .b64 	%rd<8>;

	ld.param.u64 	%rd1, [_Z17normalize_sigmoidPfS_i_param_0];
	ld.param.u64 	%rd2, [_Z17normalize_sigmoidPfS_i_param_1];
	ld.param.u32 	%r2, [_Z17normalize_sigmoidPfS_i_param_2];
	mov.u32 	%r3, %ctaid.x;
	mov.u32 	%r4, %ntid.x;
	mov.u32 	%r5, %tid.x;
	mad.lo.s32 	%r1, %r3, %r4, %r5;
	setp.ge.s32 	%p1, %r1, %r2;
	@%p1 bra 	$L__BB4_2;
	cvta.to.global.u64 	%rd3, %rd1;
	cvta.to.global.u64 	%rd4, %rd2;
	mul.wide.s32 	%rd5, %r1, 4;
	add.s64 	%rd6, %rd3, %rd5;
	ld.global.f32 	%f1, [%rd6];
	fma.rn.f32 	%f2, %f1, 0fBBBB989D, 0f3F000000;
	cvt.sat.f32.f32 	%f3, %f2;
	mov.f32 	%f4, 0f4B400001;
	mov.f32 	%f5, 0f437C0000;
	fma.rm.f32 	%f6, %f3, %f5, %f4;
	add.f32 	%f7, %f6, 0fCB40007F;
	neg.f32 	%f8, %f7;
	fma.rn.f32 	%f9, %f1, 0fBFB8AA3B, %f8;
	fma.rn.f32 	%f10, %f1, 0fB2A57060, %f9;
	mov.b32 	%r6, %f6;
	shl.b32 	%r7, %r6, 23;
	mov.b32 	%f11, %r7;
	ex2.approx.ftz.f32 	%f12, %f10;
	fma.rn.f32 	%f13, %f12, %f11, 0f3F800000;
	rcp.rn.f32 	%f14, %f13;
	add.s64 	%rd7, %rd4, %rd5;
	st.global.f32 	[%rd7], %f14;
$L__BB4_2:
	ret;

}


// ===== COMPILED SASS (sm_100) =====

	.target	sm_100

	.elftype	@"ET_EXEC"


//--------------------- .note.nv.tkinfo           --------------------------
	.section	.note.nv.tkinfo,"",@"SHT_NOTE"
	.sectionflags	@"SHF_NOTE_NV_TKINFO"
	.tkinfo
        /*0018*/ 	.word	0x00000002
        /*0030*/ 	.string	""
        /*0030*/ 	.string	"ptxas"
        /*0030*/ 	.string	"Cuda compilation tools, release 13.0, V13.0.88"
        /*0030*/ 	.string	"Build cuda_13.0.r13.0/compiler.36424714_0"
        /*0030*/ 	.string	"-arch sm_100 -m 64 "



//--------------------- .note.nv.cuinfo           --------------------------
	.section	.note.nv.cuinfo,"",@"SHT_NOTE"
	.sectionflags	@"SHF_NOTE_NV_CUINFO"
        /*0018*/ 	.short	0x0002
        /*001a*/ 	.short	0x0064
        /*001c*/ 	.short	0x0082
	.zero		2


//--------------------- .nv.info                  --------------------------
	.section	.nv.info,"",@"SHT_CUDA_INFO"
	.align	4


	//----- nvinfo : EIATTR_REGCOUNT
	.align		4
        /*0000*/ 	.byte	0x04, 0x2f
        /*0002*/ 	.short	(.L_1 - .L_0)
	.align		4
.L_0:
        /*0004*/ 	.word	index@(_Z17convolve_parallelPfS_S_ii)
        /*0008*/ 	.word	0x00000020


	//----- nvinfo : EIATTR_FRAME_SIZE
	.align		4
.L_1:
        /*000c*/ 	.byte	0x04, 0x11
        /*000e*/ 	.short	(.L_3 - .L_2)
	.align		4
.L_2:
        /*0010*/ 	.word	index@(_Z17convolve_parallelPfS_S_ii)
        /*0014*/ 	.word	0x00000000


	//----- nvinfo : EIATTR_REGCOUNT
	.align		4
.L_3:
        /*0018*/ 	.byte	0x04, 0x2f
        /*001a*/ 	.short	(.L_5 - .L_4)
	.align		4
.L_4:
        /*001c*/ 	.word	index@(_Z17activate_parallelPfS_iii)
        /*0020*/ 	.word	0x00000010


	//----- nvinfo : EIATTR_FRAME_SIZE
	.align		4
.L_5:
        /*0024*/ 	.byte	0x04, 0x11
        /*0026*/ 	.short	(.L_7 - .L_6)
	.align		4
.L_6:
        /*0028*/ 	.word	index@(_Z17activate_parallelPfS_iii)
        /*002c*/ 	.word	0x00000000


	//----- nvinfo : EIATTR_REGCOUNT
	.align		4
.L_7:
        /*0030*/ 	.byte	0x04, 0x2f
        /*0032*/ 	.short	(.L_9 - .L_8)
	.align		4
.L_8:
        /*0034*/ 	.word	index@(_Z16maxPool_parallelPfS_ii)
        /*0038*/ 	.word	0x0000001d


	//----- nvinfo : EIATTR_FRAME_SIZE
	.align		4
.L_9:
        /*003c*/ 	.byte	0x04, 0x11
        /*003e*/ 	.short	(.L_11 - .L_10)
	.align		4
.L_10:
        /*0040*/ 	.word	index@(_Z16maxPool_parallelPfS_ii)
        /*0044*/ 	.word	0x00000000


	//----- nvinfo : EIATTR_REGCOUNT
	.align		4
.L_11:
        /*0048*/ 	.byte	0x04, 0x2f
        /*004a*/ 	.short	(.L_13 - .L_12)
	.align		4
.L_12:
        /*004c*/ 	.word	index@(_Z16avgPool_parallelPfS_ii)
        /*0050*/ 	.word	0x00000020


	//----- nvinfo : EIATTR_FRAME_SIZE
	.align		4
.L_13:
        /*0054*/ 	.byte	0x04, 0x11
        /*0056*/ 	.short	(.L_15 - .L_14)
	.align		4
.L_14:
        /*0058*/ 	.word	index@($__internal_1_$__cuda_sm3x_div_rn_noftz_f32_slowpath)
        /*005c*/ 	.word	0x00000000


	//----- nvinfo : EIATTR_FRAME_SIZE
	.align		4
.L_15:
        /*0060*/ 	.byte	0x04, 0x11
        /*0062*/ 	.short	(.L_17 - .L_16)
	.align		4
.L_16:
        /*0064*/ 	.word	index@(_Z16avgPool_parallelPfS_ii)
        /*0068*/ 	.word	0x00000000


	//----- nvinfo : EIATTR_REGCOUNT
	.align		4
.L_17:
        /*006c*/ 	.byte	0x04, 0x2f
        /*006e*/ 	.short	(.L_19 - .L_18)
	.align		4
.L_18:
        /*0070*/ 	.word	index@(_Z17normalize_sigmoidPfS_i)
        /*0074*/ 	.word	0x0000000e


	//----- nvinfo : EIATTR_FRAME_SIZE
	.align		4
.L_19:
        /*0078*/ 	.byte	0x04, 0x11
        /*007a*/ 	.short	(.L_21 - .L_20)
	.align		4
.L_20:
        /*007c*/ 	.word	index@($__internal_0_$__cuda_sm20_rcp_rn_f32_slowpath)
        /*0080*/ 	.word	0x00000000


	//----- nvinfo : EIATTR_FRAME_SIZE
	.align		4
.L_21:
        /*0084*/ 	.byte	0x04, 0x11
        /*0086*/ 	.short	(.L_23 - .L_22)
	.align		4
.L_22:
        /*0088*/ 	.word	index@(_Z17normalize_sigmoidPfS_i)
        /*008c*/ 	.word	0x00000000


	//----- nvinfo : EIATTR_MIN_STACK_SIZE
	.align		4
.L_23:
        /*0090*/ 	.byte	0x04, 0x12
        /*0092*/ 	.short	(.L_25 - .L_24)
	.align		4
.L_24:
        /*0094*/ 	.word	index@(_Z17normalize_sigmoidPfS_i)
        /*0098*/ 	.word	0x00000000


	//----- nvinfo : EIATTR_MIN_STACK_SIZE
	.align		4
.L_25:
        /*009c*/ 	.byte	0x04, 0x12
        /*009e*/ 	.short	(.L_27 - .L_26)
	.align		4
.L_26:
        /*00a0*/ 	.word	index@(_Z16avgPool_parallelPfS_ii)
        /*00a4*/ 	.word	0x00000000


	//----- nvinfo : EIATTR_MIN_STACK_SIZE
	.align		4
.L_27:
        /*00a8*/ 	.byte	0x04, 0x12
        /*00aa*/ 	.short	(.L_29 - .L_28)
	.align		4
.L_28:
        /*00ac*/ 	.word	index@(_Z16maxPool_parallelPfS_ii)
        /*00b0*/ 	.word	0x00000000


	//----- nvinfo : EIATTR_MIN_STACK_SIZE
	.align		4
.L_29:
        /*00b4*/ 	.byte	0x04, 0x12
        /*00b6*/ 	.short	(.L_31 - .L_30)
	.align		4
.L_30:
        /*00b8*/ 	.word	index@(_Z17activate_parallelPfS_iii)
        /*00bc*/ 	.word	0x00000000


	//----- nvinfo : EIATTR_MIN_STACK_SIZE
	.align		4
.L_31:
        /*00c0*/ 	.byte	0x04, 0x12
        /*00c2*/ 	.short	(.L_33 - .L_32)
	.align		4
.L_32:
        /*00c4*/ 	.word	index@(_Z17convolve_parallelPfS_S_ii)
        /*00c8*/ 	.word	0x00000000
.L_33:


//--------------------- .nv.compat                --------------------------
	.section	.nv.compat,"",@"SHT_CUDA_COMPAT_INFO"
	.align	4
        /*0000*/ 	.byte	0x02, 0x09, 0x00, 0x00, 0x02, 0x02, 0x01, 0x00, 0x02, 0x05, 0x05, 0x00, 0x03, 0x07, 0x01, 0x01
        /*0010*/ 	.byte	0x02, 0x03, 0x00, 0x00, 0x02, 0x06, 0x01, 0x00, 0x04, 0x0b, 0x08, 0x00, 0x01, 0x00, 0x00, 0x00
        /*0020*/ 	.byte	0x00, 0x00, 0x00, 0x00


//--------------------- .nv.info._Z17normalize_sigmoidPfS_i --------------------------
	.section	.nv.info._Z17normalize_sigmoidPfS_i,"",@"SHT_CUDA_INFO"
	.sectionflags	@""
	.align	4


	//----- nvinfo : EIATTR_CUDA_API_VERSION
	.align		4
        /*0000*/ 	.byte	0x04, 0x37
        /*0002*/ 	.short	(.L_35 - .L_34)
.L_34:
        /*0004*/ 	.word	0x00000082


	//----- nvinfo : EIATTR_KPARAM_INFO
	.align		4
.L_35:
        /*0008*/ 	.byte	0x04, 0x17
        /*000a*/ 	.short	(.L_37 - .L_36)
.L_36:
        /*000c*/ 	.word	0x00000000
        /*0010*/ 	.short	0x0002
        /*0012*/ 	.short	0x0010
        /*0014*/ 	.byte	0x00, 0xf0, 0x11, 0x00


	//----- nvinfo : EIATTR_KPARAM_INFO
	.align		4
.L_37:
        /*0018*/ 	.byte	0x04, 0x17
        /*001a*/ 	.short	(.L_39 - .L_38)
.L_38:
        /*001c*/ 	.word	0x00000000
        /*0020*/ 	.short	0x0001
        /*0022*/ 	.short	0x0008
        /*0024*/ 	.byte	0x00, 0xf5, 0x21, 0x00


	//----- nvinfo : EIATTR_KPARAM_INFO
	.align		4
.L_39:
        /*0028*/ 	.byte	0x04, 0x17
        /*002a*/ 	.short	(.L_41 - .L_40)
.L_40:
        /*002c*/ 	.word	0x00000000
        /*0030*/ 	.short	0x0000
        /*0032*/ 	.short	0x0000
        /*0034*/ 	.byte	0x00, 0xf5, 0x21, 0x00


	//----- nvinfo : EIATTR_SPARSE_MMA_MASK
	.align		4
.L_41:
        /*0038*/ 	.byte	0x03, 0x50
        /*003a*/ 	.short	0x0000


	//----- nvinfo : EIATTR_MAXREG_COUNT
	.align		4
        /*003c*/ 	.byte	0x03, 0x1b
        /*003e*/ 	.short	0x00ff


	//----- nvinfo : EIATTR_MERCURY_ISA_VERSION
	.align		4
        /*0040*/ 	.byte	0x03, 0x5f
        /*0042*/ 	.short	0x0101


	//----- nvinfo : EIATTR_VRC_CTA_INIT_COUNT
	.align		4
        /*0044*/ 	.byte	0x02, 0x4a
	.zero		1
	.zero		1


	//----- nvinfo : EIATTR_EXIT_INSTR_OFFSETS
	.align		4
        /*0048*/ 	.byte	0x04, 0x1c
        /*004a*/ 	.short	(.L_43 - .L_42)


	//   ....[0]....
.L_42:
        /*004c*/ 	.word	0x00000070


	//   ....[1]....
        /*0050*/ 	.word	0x00000260


	//----- nvinfo : EIATTR_CRS_STACK_SIZE
	.align		4
.L_43:
        /*0054*/ 	.byte	0x04, 0x1e
        /*0056*/ 	.short	(.L_45 - .L_44)
.L_44:
        /*0058*/ 	.word	0x00000000


	//----- nvinfo : EIATTR_CBANK_PARAM_SIZE
	.align		4
.L_45:
        /*005c*/ 	.byte	0x03, 0x19
        /*005e*/ 	.short	0x0014


	//----- nvinfo : EIATTR_PARAM_CBANK
	.align		4
        /*0060*/ 	.byte	0x04, 0x0a
        /*0062*/ 	.short	(.L_47 - .L_46)
	.align		4
.L_46:
        /*0064*/ 	.word	index@(.nv.constant0._Z17normalize_sigmoidPfS_i)
        /*0068*/ 	.short	0x0380
        /*006a*/ 	.short	0x0014


	//----- nvinfo : EIATTR_SW_WAR
	.align		4
.L_47:
        /*006c*/ 	.byte	0x04, 0x36
        /*006e*/ 	.short	(.L_49 - .L_48)
.L_48:
        /*0070*/ 	.word	0x00000008
.L_49:


//--------------------- .nv.info._Z16avgPool_parallelPfS_ii --------------------------
	.section	.nv.info._Z16avgPool_parallelPfS_ii,"",@"SHT_CUDA_INFO"
	.sectionflags	@""
	.align	4


	//----- nvinfo : EIATTR_CUDA_API_VERSION
	.align		4
        /*0000*/ 	.byte	0x04, 0x37
        /*0002*/ 	.short	(.L_51 - .L_50)
.L_50:
        /*0004*/ 	.word	0x00000082


	//----- nvinfo : EIATTR_KPARAM_INFO
	.align		4
.L_51:
        /*0008*/ 	.byte	0x04, 0x17
        /*000a*/ 	.short	(.L_53 - .L_52)
.L_52:
        /*000c*/ 	.word	0x00000000
        /*0010*/ 	.short	0x0003
        /*0012*/ 	.short	0x0014
        /*0014*/ 	.byte	0x00, 0xf0, 0x11, 0x00


	//----- nvinfo : EIATTR_KPARAM_INFO
	.align		4
.L_53:
        /*0018*/ 	.byte	0x04, 0x17
        /*001a*/ 	.short	(.L_55 - .L_54)
.L_54:
        /*001c*/ 	.word	0x00000000
        /*0020*/ 	.short	0x0002
        /*0022*/ 	.short	0x0010
        /*0024*/ 	.byte	0x00, 0xf0, 0x11, 0x00


	//----- nvinfo : EIATTR_KPARAM_INFO
	.align		4
.L_55:
        /*0028*/ 	.byte	0x04, 0x17
        /*002a*/ 	.short	(.L_57 - .L_56)
.L_56:
        /*002c*/ 	.word	0x00000000
        /*0030*/ 	.short	0x0001
        /*0032*/ 	.short	0x0008
        /*0034*/ 	.byte	0x00, 0xf5, 0x21, 0x00


	//----- nvinfo : EIATTR_KPARAM_INFO
	.align		4
.L_57:
        /*0038*/ 	.byte	0x04, 0x17
        /*003a*/ 	.short	(.L_59 - .L_58)
.L_58:
        /*003c*/ 	.word	0x00000000
        /*0040*/ 	.short	0x0000
        /*0042*/ 	.short	0x0000
        /*0044*/ 	.byte	0x00, 0xf5, 0x21, 0x00


	//----- nvinfo : EIATTR_SPARSE_MMA_MASK
	.align		4
.L_59:
        /*0048*/ 	.byte	0x03, 0x50
        /*004a*/ 	.short	0x0000


	//----- nvinfo : EIATTR_MAXREG_COUNT
	.align		4
        /*004c*/ 	.byte	0x03, 0x1b
        /*004e*/ 	.short	0x00ff


	//----- nvinfo : EIATTR_MERCURY_ISA_VERSION
	.align		4
        /*0050*/ 	.byte	0x03, 0x5f
        /*0052*/ 	.short	0x0101


	//----- nvinfo : EIATTR_VRC_CTA_INIT_COUNT
	.align		4
        /*0054*/ 	.byte	0x02, 0x4a
	.zero		1
	.zero		1


	//----- nvinfo : EIATTR_EXIT_INSTR_OFFSETS
	.align		4
        /*0058*/ 	.byte	0x04, 0x1c
        /*005a*/ 	.short	(.L_61 - .L_60)


	//   ....[0]....
.L_60:
        /*005c*/ 	.word	0x00000230


	//   ....[1]....
        /*0060*/ 	.word	0x00000cb0


	//----- nvinfo : EIATTR_CRS_STACK_SIZE
	.align		4
.L_61:
        /*0064*/ 	.byte	0x04, 0x1e
        /*0066*/ 	.short	(.L_63 - .L_62)
.L_62:
        /*0068*/ 	.word	0x00000000


	//----- nvinfo : EIATTR_CBANK_PARAM_SIZE
	.align		4
.L_63:
        /*006c*/ 	.byte	0x03, 0x19
        /*006e*/ 	.short	0x0018


	//----- nvinfo : EIATTR_PARAM_CBANK
	.align		4
        /*0070*/ 	.byte	0x04, 0x0a
        /*0072*/ 	.short	(.L_65 - .L_64)
	.align		4
.L_64:
        /*0074*/ 	.word	index@(.nv.constant0._Z16avgPool_parallelPfS_ii)
        /*0078*/ 	.short	0x0380
        /*007a*/ 	.short	0x0018


	//----- nvinfo : EIATTR_SW_WAR
	.align		4
.L_65:
        /*007c*/ 	.byte	0x04, 0x36
        /*007e*/ 	.short	(.L_67 - .L_66)
.L_66:
        /*0080*/ 	.word	0x00000008
.L_67:


//--------------------- .nv.info._Z16maxPool_parallelPfS_ii --------------------------
	.section	.nv.info._Z16maxPool_parallelPfS_ii,"",@"SHT_CUDA_INFO"
	.sectionflags	@""
	.align	4


	//----- nvinfo : EIATTR_CUDA_API_VERSION
	.align		4
        /*0000*/ 	.byte	0x04, 0x37
        /*0002*/ 	.short	(.L_69 - .L_68)
.L_68:
        /*0004*/ 	.word	0x00000082


	//----- nvinfo : EIATTR_KPARAM_INFO
	.align		4
.L_69:
        /*0008*/ 	.byte	0x04, 0x17
        /*000a*/ 	.short	(.L_71 - .L_70)
.L_70:
        /*000c*/ 	.word	0x00000000
        /*0010*/ 	.short	0x0003
        /*0012*/ 	.short	0x0014
        /*0014*/ 	.byte	0x00, 0xf0, 0x11, 0x00


	//----- nvinfo : EIATTR_KPARAM_INFO
	.align		4
.L_71:
        /*0018*/ 	.byte	0x04, 0x17
        /*001a*/ 	.short	(.L_73 - .L_72)
.L_72:
        /*001c*/ 	.word	0x00000000
        /*0020*/ 	.short	0x0002
        /*0022*/ 	.short	0x0010
        /*0024*/ 	.byte	0x00, 0xf0, 0x11, 0x00


	//----- nvinfo : EIATTR_KPARAM_INFO
	.align		4
.L_73:
        /*0028*/ 	.byte	0x04, 0x17
        /*002a*/ 	.short	(.L_75 - .L_74)
.L_74:
        /*002c*/ 	.word	0x00000000
        /*0030*/ 	.short	0x0001
        /*0032*/ 	.short	0x0008
        /*0034*/ 	.byte	0x00, 0xf5, 0x21, 0x00


	//----- nvinfo : EIATTR_KPARAM_INFO
	.align		4
.L_75:
        /*0038*/ 	.byte	0x04, 0x17
        /*003a*/ 	.short	(.L_77 - .L_76)
.L_76:
        /*003c*/ 	.word	0x00000000
        /*0040*/ 	.short	0x0000
        /*0042*/ 	.short	0x0000
        /*0044*/ 	.byte	0x00, 0xf5, 0x21, 0x00


	//----- nvinfo : EIATTR_SPARSE_MMA_MASK
	.align		4
.L_77:
        /*0048*/ 	.byte	0x03, 0x50
        /*004a*/ 	.short	0x0000


	//----- nvinfo : EIATTR_MAXREG_COUNT
	.align		4
        /*004c*/ 	.byte	0x03, 0x1b
        /*004e*/ 	.short	0x00ff


	//----- nvinfo : EIATTR_MERCURY_ISA_VERSION
	.align		4
        /*0050*/ 	.byte	0x03, 0x5f
        /*0052*/ 	.short	0x0101


	//----- nvinfo : EIATTR_VRC_CTA_INIT_COUNT
	.align		4
        /*0054*/ 	.byte	0x02, 0x4a
	.zero		1
	.zero		1


	//----- nvinfo : EIATTR_EXIT_INSTR_OFFSETS
	.align		4
        /*0058*/ 	.byte	0x04, 0x1c
        /*005a*/ 	.short	(.L_79 - .L_78)


	//   ....[0]....
.L_78:
        /*005c*/ 	.word	0x00000250


	//   ....[1]....
        /*0060*/ 	.word	0x00000af0


	//----- nvinfo : EIATTR_CBANK_PARAM_SIZE
	.align		4
.L_79:
        /*0064*/ 	.byte	0x03, 0x19
        /*0066*/ 	.short	0x0018


	//----- nvinfo : EIATTR_PARAM_CBANK
	.align		4
        /*0068*/ 	.byte	0x04, 0x0a
        /*006a*/ 	.short	(.L_81 - .L_80)
	.align		4
.L_80:
        /*006c*/ 	.word	index@(.nv.constant0._Z16maxPool_parallelPfS_ii)
        /*0070*/ 	.short	0x0380
        /*0072*/ 	.short	0x0018


	//----- nvinfo : EIATTR_SW_WAR
	.align		4
.L_81:
        /*0074*/ 	.byte	0x04, 0x36
        /*0076*/ 	.short	(.L_83 - .L_82)
.L_82:
        /*0078*/ 	.word	0x00000008
.L_83:


//--------------------- .nv.info._Z17activate_parallelPfS_iii --------------------------
	.section	.nv.info._Z17activate_parallelPfS_iii,"",@"SHT_CUDA_INFO"
	.sectionflags	@""
	.align	4


	//----- nvinfo : EIATTR_CUDA_API_VERSION
	.align		4
        /*0000*/ 	.byte	0x04, 0x37
        /*0002*/ 	.short	(.L_85 - .L_84)
.L_84:
        /*0004*/ 	.word	0x00000082


	//----- nvinfo : EIATTR_KPARAM_INFO
	.align		4
.L_85:
        /*0008*/ 	.byte	0x04, 0x17
        /*000a*/ 	.short	(.L_87 - .L_86)
.L_86:
        /*000c*/ 	.word	0x00000000
        /*0010*/ 	.short	0x0004
        /*0012*/ 	.short	0x0018
        /*0014*/ 	.byte	0x00, 0xf0, 0x11, 0x00


	//----- nvinfo : EIATTR_KPARAM_INFO
	.align		4
.L_87:
        /*0018*/ 	.byte	0x04, 0x17
        /*001a*/ 	.short	(.L_89 - .L_88)
.L_88:
        /*001c*/ 	.word	0x00000000
        /*0020*/ 	.short	0x0003
        /*0022*/ 	.short	0x0014
        /*0024*/ 	.byte	0x00, 0xf0, 0x11, 0x00


	//----- nvinfo : EIATTR_KPARAM_INFO
	.align		4
.L_89:
        /*0028*/ 	.byte	0x04, 0x17
        /*002a*/ 	.short	(.L_91 - .L_90)
.L_90:
        /*002c*/ 	.word	0x00000000
        /*0030*/ 	.short	0x0002
        /*0032*/ 	.short	0x0010
        /*0034*/ 	.byte	0x00, 0xf0, 0x11, 0x00


	//----- nvinfo : EIATTR_KPARAM_INFO
	.align		4
.L_91:
        /*0038*/ 	.byte	0x04, 0x17
        /*003a*/ 	.short	(.L_93 - .L_92)
.L_92:
        /*003c*/ 	.word	0x00000000
        /*0040*/ 	.short	0x0001
        /*0042*/ 	.short	0x0008
        /*0044*/ 	.byte	0x00, 0xf5, 0x21, 0x00


	//----- nvinfo : EIATTR_KPARAM_INFO
	.align		4
.L_93:
        /*0048*/ 	.byte	0x04, 0x17
        /*004a*/ 	.short	(.L_95 - .L_94)
.L_94:
        /*004c*/ 	.word	0x00000000
        /*0050*/ 	.short	0x0000
        /*0052*/ 	.short	0x0000
        /*0054*/ 	.byte	0x00, 0xf5, 0x21, 0x00


	//----- nvinfo : EIATTR_SPARSE_MMA_MASK
	.align		4
.L_95:
        /*0058*/ 	.byte	0x03, 0x50
        /*005a*/ 	.short	0x0000


	//----- nvinfo : EIATTR_MAXREG_COUNT
	.align		4
        /*005c*/ 	.byte	0x03, 0x1b
        /*005e*/ 	.short	0x00ff


	//----- nvinfo : EIATTR_MERCURY_ISA_VERSION
	.align		4
        /*0060*/ 	.byte	0x03, 0x5f
        /*0062*/ 	.short	0x0101


	//----- nvinfo : EIATTR_VRC_CTA_INIT_COUNT
	.align		4
        /*0064*/ 	.byte	0x02, 0x4a
	.zero		1
	.zero		1


	//----- nvinfo : EIATTR_EXIT_INSTR_OFFSETS
	.align		4
        /*0068*/ 	.byte	0x04, 0x1c
        /*006a*/ 	.short	(.L_97 - .L_96)


	//   ....[0]....
.L_96:
        /*006c*/ 	.word	0x000000c0


	//   ....[1]....
        /*0070*/ 	.word	0x00000130


	//   ....[2]....
        /*0074*/ 	.word	0x00000250


	//   ....[3]....
        /*0078*/ 	.word	0x000003d0


	//----- nvinfo : EIATTR_CBANK_PARAM_SIZE
	.align		4
.L_97:
        /*007c*/ 	.byte	0x03, 0x19
        /*007e*/ 	.short	0x001c


	//----- nvinfo : EIATTR_PARAM_CBANK
	.align		4
        /*0080*/ 	.byte	0x04, 0x0a
        /*0082*/ 	.short	(.L_99 - .L_98)
	.align		4
.L_98:
        /*0084*/ 	.word	index@(.nv.constant0._Z17activate_parallelPfS_iii)
        /*0088*/ 	.short	0x0380
        /*008a*/ 	.short	0x001c


	//----- nvinfo : EIATTR_SW_WAR
	.align		4
.L_99:
        /*008c*/ 	.byte	0x04, 0x36
        /*008e*/ 	.short	(.L_101 - .L_100)
.L_100:
        /*0090*/ 	.word	0x00000008
.L_101:


//--------------------- .nv.info._Z17convolve_parallelPfS_S_ii --------------------------
	.section	.nv.info._Z17convolve_parallelPfS_S_ii,"",@"SHT_CUDA_INFO"
	.sectionflags	@""
	.align	4


	//----- nvinfo : EIATTR_CUDA_API_VERSION
	.align		4
        /*0000*/ 	.byte	0x04, 0x37
        /*0002*/ 	.short	(.L_103 - .L_102)
.L_102:
        /*0004*/ 	.word	0x00000082


	//----- nvinfo : EIATTR_KPARAM_INFO
	.align		4
.L_103:
        /*0008*/ 	.byte	0x04, 0x17
        /*000a*/ 	.short	(.L_105 - .L_104)
.L_104:
        /*000c*/ 	.word	0x00000000
        /*0010*/ 	.short	0x0004
        /*0012*/ 	.short	0x001c
        /*0014*/ 	.byte	0x00, 0xf0, 0x11, 0x00


	//----- nvinfo : EIATTR_KPARAM_INFO
	.align		4
.L_105:
        /*0018*/ 	.byte	0x04, 0x17
        /*001a*/ 	.short	(.L_107 - .L_106)
.L_106:
        /*001c*/ 	.word	0x00000000
        /*0020*/ 	.short	0x0003
        /*0022*/ 	.short	0x0018
        /*0024*/ 	.byte	0x00, 0xf0, 0x11, 0x00


	//----- nvinfo : EIATTR_KPARAM_INFO
	.align		4
.L_107:
        /*0028*/ 	.byte	0x04, 0x17
        /*002a*/ 	.short	(.L_109 - .L_108)
.L_108:
        /*002c*/ 	.word	0x00000000
        /*0030*/ 	.short	0x0002
        /*0032*/ 	.short	0x0010
        /*0034*/ 	.byte	0x00, 0xf5, 0x21, 0x00


	//----- nvinfo : EIATTR_KPARAM_INFO
	.align		4
.L_109:
        /*0038*/ 	.byte	0x04, 0x17
        /*003a*/ 	.short	(.L_111 - .L_110)
.L_110:
        /*003c*/ 	.word	0x00000000
        /*0040*/ 	.short	0x0001
        /*0042*/ 	.short	0x0008
        /*0044*/ 	.byte	0x00, 0xf5, 0x21, 0x00


	//----- nvinfo : EIATTR_KPARAM_INFO
	.align		4
.L_111:
        /*0048*/ 	.byte	0x04, 0x17
        /*004a*/ 	.short	(.L_113 - .L_112)
.L_112:
        /*004c*/ 	.word	0x00000000
        /*0050*/ 	.short	0x0000
        /*0052*/ 	.short	0x0000
        /*0054*/ 	.byte	0x00, 0xf5, 0x21, 0x00


	//----- nvinfo : EIATTR_SPARSE_MMA_MASK
	.align		4
.L_113:
        /*0058*/ 	.byte	0x03, 0x50
        /*005a*/ 	.short	0x0000


	//----- nvinfo : EIATTR_MAXREG_COUNT
	.align		4
        /*005c*/ 	.byte	0x03, 0x1b
        /*005e*/ 	.short	0x00ff


	//----- nvinfo : EIATTR_MERCURY_ISA_VERSION
	.align		4
        /*0060*/ 	.byte	0x03, 0x5f
        /*0062*/ 	.short	0x0101


	//----- nvinfo : EIATTR_VRC_CTA_INIT_COUNT
	.align		4
        /*0064*/ 	.byte	0x02, 0x4a
	.zero		1
	.zero		1


	//----- nvinfo : EIATTR_EXIT_INSTR_OFFSETS
	.align		4
        /*0068*/ 	.byte	0x04, 0x1c
        /*006a*/ 	.short	(.L_115 - .L_114)


	//   ....[0]....
.L_114:
        /*006c*/ 	.word	0x000000d0


	//   ....[1]....
        /*0070*/ 	.word	0x00000ce0


	//----- nvinfo : EIATTR_CBANK_PARAM_SIZE
	.align		4
.L_115:
        /*0074*/ 	.byte	0x03, 0x19
        /*0076*/ 	.short	0x0020


	//----- nvinfo : EIATTR_PARAM_CBANK
	.align		4
        /*0078*/ 	.byte	0x04, 0x0a
        /*007a*/ 	.short	(.L_117 - .L_116)
	.align		4
.L_116:
        /*007c*/ 	.word	index@(.nv.constant0._Z17convolve_parallelPfS_S_ii)
        /*0080*/ 	.short	0x0380
        /*0082*/ 	.short	0x0020


	//----- nvinfo : EIATTR_SW_WAR
	.align		4
.L_117:
        /*0084*/ 	.byte	0x04, 0x36
        /*0086*/ 	.short	(.L_119 - .L_118)
.L_118:
        /*0088*/ 	.word	0x00000008
.L_119:


//--------------------- .nv.callgraph             --------------------------
	.section	.nv.callgraph,"",@"SHT_CUDA_CALLGRAPH"
	.align	4
	.sectionentsize	8
	.align		4
        /*0000*/ 	.word	0x00000000
	.align		4
        /*0004*/ 	.word	0xffffffff
	.align		4
        /*0008*/ 	.word	0x00000000
	.align		4
        /*000c*/ 	.word	0xfffffffe
	.align		4
        /*0010*/ 	.word	0x00000000
	.align		4
        /*0014*/ 	.word	0xfffffffd
	.align		4
        /*0018*/ 	.word	0x00000000
	.align		4
        /*001c*/ 	.word	0xfffffffc


//--------------------- .text._Z17normalize_sigmoidPfS_i --------------------------
	.section	.text._Z17normalize_sigmoidPfS_i,"ax",@progbits
	.align	128
        .global         _Z17normalize_sigmoidPfS_i
        .type           _Z17normalize_sigmoidPfS_i,@function
        .size           _Z17normalize_sigmoidPfS_i,(.L_x_47 - _Z17normalize_sigmoidPfS_i)
        .other          _Z17normalize_sigmoidPfS_i,@"STO_CUDA_ENTRY STV_DEFAULT"
_Z17normalize_sigmoidPfS_i:
.text._Z17normalize_sigmoidPfS_i:
[----:B------:R-:W-:Y:S01]  /*0000*/  LDC R1, c[0x0][0x37c] ;  /* 0x0000df00ff017b82 */ /* 0x000fe20000000800 */
[----:B------:R-:W0:Y:S07]  /*0010*/  S2R R0, SR_TID.X ;  /* 0x0000000000007919 */ /* 0x000e2e0000002100 */
[----:B------:R-:W0:Y:S01]  /*0020*/  S2UR UR4, SR_CTAID.X ;  /* 0x00000000000479c3 */ /* 0x000e220000002500 */
[----:B------:R-:W1:Y:S07]  /*0030*/  LDCU UR5, c[0x0][0x390] ;  /* 0x00007200ff0577ac */ /* 0x000e6e0008000800 */
[----:B------:R-:W0:Y:S02]  /*0040*/  LDC R3, c[0x0][0x360] ;  /* 0x0000d800ff037b82 */ /* 0x000e240000000800 */
[----:B0-----:R-:W-:-:S05]  /*0050*/  IMAD R3, R3, UR4, R0 ;  /* 0x0000000403037c24 */ /* 0x001fca000f8e0200 */
[----:B-1----:R-:W-:-:S13]  /*0060*/  ISETP.GE.AND P0, PT, R3, UR5, PT ;  /* 0x0000000503007c0c */ /* 0x002fda000bf06270 */
[----:B------:R-:W-:Y:S05]  /*0070*/  @P0 EXIT ;  /* 0x000000000000094d */ /* 0x000fea0003800000 */
[----:B------:R-:W0:Y:S01]  /*0080*/  LDC.64 R4, c[0x0][0x380] ;  /* 0x0000e000ff047b82 */ /* 0x000e220000000a00 */
[----:B------:R-:W1:Y:S01]  /*0090*/  LDCU.64 UR4, c[0x0][0x358] ;  /* 0x00006b00ff0477ac */ /* 0x000e620008000a00 */
[----:B0-----:R-:W-:-:S06]  /*00a0*/  IMAD.WIDE R4, R3, 0x4, R4 ;  /* 0x0000000403047825 */ /* 0x001fcc00078e0204 */
[----:B-1----:R-:W2:Y:S01]  /*00b0*/  LDG.E R4, desc[UR4][R4.64] ;  /* 0x0000000404047981 */ /* 0x002ea2000c1e1900 */
[----:B------:R-:W-:Y:S01]  /*00c0*/  IMAD.MOV.U32 R7, RZ, RZ, 0x3bbb989d ;  /* 0x3bbb989dff077424 */ /* 0x000fe200078e00ff */
[----:B------:R-:W-:Y:S01]  /*00d0*/  BSSY.RECONVERGENT B0, `(.L_x_0) ;  /* 0x0000015000007945 */ /* 0x000fe20003800200 */
[----:B------:R-:W-:Y:S02]  /*00e0*/  IMAD.MOV.U32 R9, RZ, RZ, 0x437c0000 ;  /* 0x437c0000ff097424 */ /* 0x000fe400078e00ff */
[----:B--2---:R-:W-:-:S04]  /*00f0*/  FFMA.SAT R0, R4, -R7, 0.5 ;  /* 0x3f00000004007423 */ /* 0x004fc80000002807 */
[----:B------:R-:W-:-:S04]  /*0100*/  FFMA.RM R0, R0, R9, 12582913 ;  /* 0x4b40000100007423 */ /* 0x000fc80000004009 */
[C---:B------:R-:W-:Y:S01]  /*0110*/  FADD R7, R0.reuse, -12583039 ;  /* 0xcb40007f00077421 */ /* 0x040fe20000000000 */
[----:B------:R-:W-:-:S03]  /*0120*/  SHF.L.U32 R0, R0, 0x17, RZ ;  /* 0x0000001700007819 */ /* 0x000fc600000006ff */
[----:B------:R-:W-:-:S04]  /*0130*/  FFMA R7, R4, -1.4426950216293334961, -R7 ;  /* 0xbfb8aa3b04077823 */ /* 0x000fc80000000807 */
[----:B------:R-:W-:-:S06]  /*0140*/  FFMA R7, R4, -1.925963033500011079e-08, R7 ;  /* 0xb2a5706004077823 */ /* 0x000fcc0000000007 */
[----:B------:R-:W0:Y:S02]  /*0150*/  MUFU.EX2 R7, R7 ;  /* 0x0000000700077308 */ /* 0x000e240000000800 */
[----:B0-----:R-:W-:-:S04]  /*0160*/  FFMA R0, R0, R7, 1 ;  /* 0x3f80000000007423 */ /* 0x001fc80000000007 */
[----:B------:R-:W-:-:S05]  /*0170*/  VIADD R2, R0, 0x1800000 ;  /* 0x0180000000027836 */ /* 0x000fca0000000000 */
[----:B------:R-:W-:-:S04]  /*0180*/  LOP3.LUT R2, R2, 0x7f800000, RZ, 0xc0, !PT ;  /* 0x7f80000002027812 */ /* 0x000fc800078ec0ff */
[----:B------:R-:W-:-:S13]  /*0190*/  ISETP.GT.U32.AND P0, PT, R2, 0x1ffffff, PT ;  /* 0x01ffffff0200780c */ /* 0x000fda0003f04070 */
[----:B------:R-:W-:Y:S05]  /*01a0*/  @P0 BRA `(.L_x_1) ;  /* 0x00000000000c0947 */ /* 0x000fea0003800000 */
[----:B------:R-:W-:-:S07]  /*01b0*/  MOV R4, 0x1d0 ;  /* 0x000001d000047802 */ /* 0x000fce0000000f00 */
[----:B------:R-:W-:Y:S05]  /*01c0*/  CALL.REL.NOINC `($__internal_0_$__cuda_sm20_rcp_rn_f32_slowpath) ;  /* 0x0000000000287944 */ /* 0x000fea0003c00000 */
[----:B------:R-:W-:Y:S05]  /*01d0*/  BRA `(.L_x_2) ;  /* 0x0000000000107947 */ /* 0x000fea0003800000 */
.L_x_1:
[----:B------:R-:W0:Y:S02]  /*01e0*/  MUFU.RCP R7, R0 ;  /* 0x0000000000077308 */ /* 0x000e240000001000 */
[----:B0-----:R-:W-:-:S04]  /*01f0*/  FFMA R2, R0, R7, -1 ;  /* 0xbf80000000027423 */ /* 0x001fc80000000007 */
[----:B------:R-:W-:-:S04]  /*0200*/  FADD.FTZ R2, -R2, -RZ ;  /* 0x800000ff02027221 */ /* 0x000fc80000010100 */
[----:B------:R-:W-:-:S07]  /*0210*/  FFMA R7, R7, R2, R7 ;  /* 0x0000000207077223 */ /* 0x000fce0000000007 */
.L_x_2:
[----:B------:R-:W-:Y:S05]  /*0220*/  BSYNC.RECONVERGENT B0 ;  /* 0x0000000000007941 */ /* 0x000fea0003800200 */
.L_x_0:
[----:B------:R-:W0:Y:S02]  /*0230*/  LDC.64 R4, c[0x0][0x388] ;  /* 0x0000e200ff047b82 */ /* 0x000e240000000a00 */
[----:B0-----:R-:W-:-:S05]  /*0240*/  IMAD.WIDE R2, R3, 0x4, R4 ;  /* 0x0000000403027825 */ /* 0x001fca00078e0204 */
[----:B------:R-:W-:Y:S01]  /*0250*/  STG.E desc[UR4][R2.64], R7 ;  /* 0x0000000702007986 */ /* 0x000fe2000c101904 */
[----:B------:R-:W-:Y:S05]  /*0260*/  EXIT ;  /* 0x000000000000794d */ /* 0x000fea0003800000 */
        .weak           $__internal_0_$__cuda_sm20_rcp_rn_f32_slowpath
        .type           $__internal_0_$__cuda_sm20_rcp_rn_f32_slowpath,@function
        .size           $__internal_0_$__cuda_sm20_rcp_rn_f32_slowpath,(.L_x_47 - $__internal_0_$__cuda_sm20_rcp_rn_f32_slowpath)
$__internal_0_$__cuda_sm20_rcp_rn_f32_slowpath:
[----:B------:R-:W-:Y:S01]  /*0270*/  IMAD.SHL.U32 R2, R0, 0x2, RZ ;  /* 0x0000000200027824 */ /* 0x000fe200078e00ff */
[----:B------:R-:W-:Y:S04]  /*0280*/  BSSY.RECONVERGENT B1, `(.L_x_3) ;  /* 0x0000030000017945 */ /* 0x000fe80003800200 */
[----:B------:R-:W-:-:S04]  /*0290*/  SHF.R.U32.HI R2, RZ, 0x18, R2 ;  /* 0x00000018ff027819 */ /* 0x000fc80000011602 */
[----:B------:R-:W-:-:S13]  /*02a0*/  ISETP.NE.U32.AND P0, PT, R2, RZ, PT ;  /* 0x000000ff0200720c */ /* 0x000fda0003f05070 */
[----:B------:R-:W-:Y:S05]  /*02b0*/  @P0 BRA `(.L_x_4) ;  /* 0x0000000000280947 */ /* 0x000fea0003800000 */
[----:B------:R-:W-:-:S04]  /*02c0*/  SHF.L.U32 R2, R0, 0x1, RZ ;  /* 0x0000000100027819 */ /* 0x000fc800000006ff */
[----:B------:R-:W-:-:S13]  /*02d0*/  ISETP.NE.AND P0, PT, R2, RZ, PT ;  /* 0x000000ff0200720c */ /* 0x000fda0003f05270 */
[----:B------:R-:W-:Y:S01]  /*02e0*/  @P0 FFMA R6, R0, 1.84467440737095516160e+19, RZ ;  /* 0x5f80000000060823 */ /* 0x000fe200000000ff */
[----:B------:R-:W-:Y:S08]  /*02f0*/  @!P0 MUFU.RCP R5, R0 ;  /* 0x0000000000058308 */ /* 0x000ff00000001000 */
[----:B------:R-:W0:Y:S02]  /*0300*/  @P0 MUFU.RCP R7, R6 ;  /* 0x0000000600070308 */ /* 0x000e240000001000 */
[----:B0-----:R-:W-:-:S04]  /*0310*/  @P0 FFMA R2, R6, R7, -1 ;  /* 0xbf80000006020423 */ /* 0x001fc80000000007 */
[----:B------:R-:W-:-:S04]  /*0320*/  @P0 FADD.FTZ R2, -R2, -RZ ;  /* 0x800000ff02020221 */ /* 0x000fc80000010100 */
[----:B------:R-:W-:-:S04]  /*0330*/  @P0 FFMA R2, R7, R2, R7 ;  /* 0x0000000207020223 */ /* 0x000fc80000000007 */
[----:B------:R-:W-:Y:S01]  /*0340*/  @P0 FFMA R5, R2, 1.84467440737095516160e+19, RZ ;  /* 0x5f80000002050823 */ /* 0x000fe200000000ff */
[----:B------:R-:W-:Y:S06]  /*0350*/  BRA `(.L_x_5) ;  /* 0x0000000000887947 */ /* 0x000fec0003800000 */
.L_x_4:
[----:B------:R-:W-:-:S05]  /*0360*/  VIADD R5, R2, 0xffffff03 ;  /* 0xffffff0302057836 */ /* 0x000fca0000000000 */
[----:B------:R-:W-:-:S13]  /*0370*/  ISETP.GT.U32.AND P0, PT, R5, 0x1, PT ;  /* 0x000000010500780c */ /* 0x000fda0003f04070 */
[----:B------:R-:W-:Y:S05]  /*0380*/  @P0 BRA `(.L_x_6) ;  /* 0x0000000000780947 */ /* 0x000fea0003800000 */
[----:B------:R-:W-:Y:S01]  /*0390*/  LOP3.LUT R6, R0, 0x7fffff, RZ, 0xc0, !PT ;  /* 0x007fffff00067812 */ /* 0x000fe200078ec0ff */
[----:B------:R-:W-:-:S03]  /*03a0*/  IMAD.MOV.U32 R10, RZ, RZ, 0x3 ;  /* 0x00000003ff0a7424 */ /* 0x000fc600078e00ff */
[----:B------:R-:W-:Y:S02]  /*03b0*/  LOP3.LUT R6, R6, 0x3f800000, RZ, 0xfc, !PT ;  /* 0x3f80000006067812 */ /* 0x000fe400078efcff */
[----:B------:R-:W-:Y:S02]  /*03c0*/  SHF.L.U32 R11, R10, R5, RZ ;  /* 0x000000050a0b7219 */ /* 0x000fe400000006ff */
[----:B------:R-:W0:Y:S02]  /*03d0*/  MUFU.RCP R7, R6 ;  /* 0x0000000600077308 */ /* 0x000e240000001000 */
[----:B0-----:R-:W-:-:S04]  /*03e0*/  FFMA R8, R6, R7, -1 ;  /* 0xbf80000006087423 */ /* 0x001fc80000000007 */
[----:B------:R-:W-:-:S04]  /*03f0*/  FADD.FTZ R8, -R8, -RZ ;  /* 0x800000ff08087221 */ /* 0x000fc80000010100 */
[CCC-:B------:R-:W-:Y:S01]  /*0400*/  FFMA.RM R9, R7.reuse, R8.reuse, R7.reuse ;  /* 0x0000000807097223 */ /* 0x1c0fe20000004007 */
[----:B------:R-:W-:-:S04]  /*0410*/  FFMA.RP R8, R7, R8, R7 ;  /* 0x0000000807087223 */ /* 0x000fc80000008007 */
[C---:B------:R-:W-:Y:S02]  /*0420*/  LOP3.LUT R7, R9.reuse, 0x7fffff, RZ, 0xc0, !PT ;  /* 0x007fffff09077812 */ /* 0x040fe400078ec0ff */
[----:B------:R-:W-:Y:S02]  /*0430*/  FSETP.NEU.FTZ.AND P0, PT, R9, R8, PT ;  /* 0x000000080900720b */ /* 0x000fe40003f1d000 */
[----:B------:R-:W-:Y:S02]  /*0440*/  LOP3.LUT R8, R7, 0x800000, RZ, 0xfc, !PT ;  /* 0x0080000007087812 */ /* 0x000fe400078efcff */
[----:B------:R-:W-:Y:S02]  /*0450*/  SEL R7, RZ, 0xffffffff, !P0 ;  /* 0xffffffffff077807 */ /* 0x000fe40004000000 */
[----:B------:R-:W-:Y:S02]  /*0460*/  LOP3.LUT R6, R11, R8, RZ, 0xc0, !PT ;  /* 0x000000080b067212 */ /* 0x000fe400078ec0ff */
[----:B------:R-:W-:-:S02]  /*0470*/  IADD3 R7, PT, PT, -R7, RZ, RZ ;  /* 0x000000ff07077210 */ /* 0x000fc40007ffe1ff */
[-C--:B------:R-:W-:Y:S02]  /*0480*/  SHF.R.U32.HI R6, RZ, R5.reuse, R6 ;  /* 0x00000005ff067219 */ /* 0x080fe40000011606 */
[----:B------:R-:W-:Y:S02]  /*0490*/  LOP3.LUT P1, RZ, R7, R5, R8, 0xf8, !PT ;  /* 0x0000000507ff7212 */ /* 0x000fe4000782f808 */
[C---:B------:R-:W-:Y:S02]  /*04a0*/  LOP3.LUT P0, RZ, R6.reuse, 0x1, RZ, 0xc0, !PT ;  /* 0x0000000106ff7812 */ /* 0x040fe4000780c0ff */
[----:B------:R-:W-:-:S04]  /*04b0*/  LOP3.LUT P2, RZ, R6, 0x2, RZ, 0xc0, !PT ;  /* 0x0000000206ff7812 */ /* 0x000fc8000784c0ff */
[----:B------:R-:W-:Y:S02]  /*04c0*/  PLOP3.LUT P0, PT, P0, P1, P2, 0xe0, 0x0 ;  /* 0x000000000000781c */ /* 0x000fe40000703c20 */
[----:B------:R-:W-:Y:S02]  /*04d0*/  LOP3.LUT P1, RZ, R0, 0x7fffff, RZ, 0xc0, !PT ;  /* 0x007fffff00ff7812 */ /* 0x000fe4000782c0ff */
[----:B------:R-:W-:-:S05]  /*04e0*/  SEL R5, RZ, 0x1, !P0 ;  /* 0x00000001ff057807 */ /* 0x000fca0004000000 */
[----:B------:R-:W-:-:S05]  /*04f0*/  IMAD.MOV R5, RZ, RZ, -R5 ;  /* 0x000000ffff057224 */ /* 0x000fca00078e0a05 */
[----:B------:R-:W-:Y:S02]  /*0500*/  ISETP.GE.AND P0, PT, R5, RZ, PT ;  /* 0x000000ff0500720c */ /* 0x000fe40003f06270 */
[----:B------:R-:W-:-:S04]  /*0510*/  IADD3 R5, PT, PT, R2, -0xfc, RZ ;  /* 0xffffff0402057810 */ /* 0x000fc80007ffe0ff */
[----:B------:R-:W-:-:S07]  /*0520*/  SHF.R.U32.HI R5, RZ, R5, R8 ;  /* 0x00000005ff057219 */ /* 0x000fce0000011608 */
[----:B------:R-:W-:-:S05]  /*0530*/  @!P0 VIADD R5, R5, 0x1 ;  /* 0x0000000105058836 */ /* 0x000fca0000000000 */
[----:B------:R-:W-:-:S04]  /*0540*/  @!P1 SHF.L.U32 R5, R5, 0x1, RZ ;  /* 0x0000000105059819 */ /* 0x000fc800000006ff */
[----:B------:R-:W-:Y:S01]  /*0550*/  LOP3.LUT R5, R5, 0x80000000, R0, 0xf8, !PT ;  /* 0x8000000005057812 */ /* 0x000fe200078ef800 */
[----:B------:R-:W-:Y:S06]  /*0560*/  BRA `(.L_x_5) ;  /* 0x0000000000047947 */ /* 0x000fec0003800000 */
.L_x_6:
[----:B------:R0:W1:Y:S02]  /*0570*/  MUFU.RCP R5, R0 ;  /* 0x0000000000057308 */ /* 0x0000640000001000 */
.L_x_5:
[----:B------:R-:W-:Y:S05]  /*0580*/  BSYNC.RECONVERGENT B1 ;  /* 0x0000000000017941 */ /* 0x000fea0003800200 */
.L_x_3:
[----:B-1----:R-:W-:Y:S02]  /*0590*/  IMAD.MOV.U32 R7, RZ, RZ, R5 ;  /* 0x000000ffff077224 */ /* 0x002fe400078e0005 */
[----:B------:R-:W-:-:S04]  /*05a0*/  HFMA2 R5, -RZ, RZ, 0, 0 ;  /* 0x00000000ff057431 */ /* 0x000fc800000001ff */
[----:B0-----:R-:W-:Y:S05]  /*05b0*/  RET.REL.NODEC R4 `(_Z17normalize_sigmoidPfS_i) ;  /* 0xfffffff804907950 */ /* 0x001fea0003c3ffff */
.L_x_7:
[----:B------:R-:W-:-:S00]  /*05c0*/  BRA `(.L_x_7) ;  /* 0xfffffffc00fc7947 */ /* 0x000fc0000383ffff */
[----:B------:R-:W-:-:S00]  /*05d0*/  NOP ;  /* 0x0000000000007918 */ /* 0x000fc00000000000 */
        /* <DEDUP_REMOVED lines=10> */
.L_x_47:


//--------------------- .text._Z16avgPool_parallelPfS_ii --------------------------
	.section	.text._Z16avgPool_parallelPfS_ii,"ax",@progbits
	.align	128
        .global         _Z16avgPool_parallelPfS_ii
        .type           _Z16avgPool_parallelPfS_ii,@function
        .size           _Z16avgPool_parallelPfS_ii,(.L_x_48 - _Z16avgPool_parallelPfS_ii)
        .other          _Z16avgPool_parallelPfS_ii,@"STO_CUDA_ENTRY STV_DEFAULT"
_Z16avgPool_parallelPfS_ii:
.text._Z16avgPool_parallelPfS_ii:
[----:B------:R-:W-:Y:S08]  /*0000*/  LDC R1, c[0x0][0x37c] ;  /* 0x0000df00ff017b82 */ /* 0x000ff00000000800 */
[----:B------:R-:W0:Y:S01]  /*0010*/  LDC.64 R2, c[0x0][0x390] ;  /* 0x0000e400ff027b82 */ /* 0x000e220000000a00 */
[----:B------:R-:W1:Y:S07]  /*0020*/  S2R R9, SR_TID.X ;  /* 0x0000000000097919 */ /* 0x000e6e0000002100 */
[----:B------:R-:W2:Y:S08]  /*0030*/  S2UR UR4, SR_CTAID.Y ;  /* 0x00000000000479c3 */ /* 0x000eb00000002600 */
[----:B------:R-:W1:Y:S01]  /*0040*/  S2UR UR5, SR_CTAID.X ;  /* 0x00000000000579c3 */ /* 0x000e620000002500 */
[----:B0-----:R-:W-:-:S04]  /*0050*/  IABS R11, R3 ;  /* 0x00000003000b7213 */ /* 0x001fc80000000000 */
[----:B------:R-:W0:Y:S08]  /*0060*/  I2F.RP R0, R11 ;  /* 0x0000000b00007306 */ /* 0x000e300000209400 */
[----:B0-----:R-:W0:Y:S02]  /*0070*/  MUFU.RCP R0, R0 ;  /* 0x0000000000007308 */ /* 0x001e240000001000 */
[----:B0-----:R-:W-:-:S06]  /*0080*/  VIADD R4, R0, 0xffffffe ;  /* 0x0ffffffe00047836 */ /* 0x001fcc0000000000 */
[----:B------:R0:W3:Y:S02]  /*0090*/  F2I.FTZ.U32.TRUNC.NTZ R5, R4 ;  /* 0x0000000400057305 */ /* 0x0000e4000021f000 */
[----:B0-----:R-:W-:Y:S02]  /*00a0*/  HFMA2 R4, -RZ, RZ, 0, 0 ;  /* 0x00000000ff047431 */ /* 0x001fe400000001ff */
[----:B---3--:R-:W-:-:S04]  /*00b0*/  IMAD.MOV R6, RZ, RZ, -R5 ;  /* 0x000000ffff067224 */ /* 0x008fc800078e0a05 */
[----:B------:R-:W-:Y:S01]  /*00c0*/  IMAD R7, R6, R11, RZ ;  /* 0x0000000b06077224 */ /* 0x000fe200078e02ff */
[----:B------:R-:W-:Y:S02]  /*00d0*/  IABS R6, R2 ;  /* 0x0000000200067213 */ /* 0x000fe40000000000 */
[----:B------:R-:W-:Y:S01]  /*00e0*/  LOP3.LUT R2, R2, R3, RZ, 0x3c, !PT ;  /* 0x0000000302027212 */ /* 0x000fe200078e3cff */
[----:B------:R-:W-:Y:S02]  /*00f0*/  IMAD.HI.U32 R5, R5, R7, R4 ;  /* 0x0000000705057227 */ /* 0x000fe400078e0004 */
[----:B------:R-:W2:Y:S01]  /*0100*/  S2R R7, SR_TID.Y ;  /* 0x0000000000077919 */ /* 0x000ea20000002200 */
[----:B------:R-:W-:-:S03]  /*0110*/  ISETP.GE.AND P2, PT, R2, RZ, PT ;  /* 0x000000ff0200720c */ /* 0x000fc60003f46270 */
[----:B------:R-:W-:-:S04]  /*0120*/  IMAD.HI.U32 R5, R5, R6, RZ ;  /* 0x0000000605057227 */ /* 0x000fc800078e00ff */
[----:B------:R-:W-:-:S04]  /*0130*/  IMAD.MOV R0, RZ, RZ, -R5 ;  /* 0x000000ffff007224 */ /* 0x000fc800078e0a05 */
[C---:B------:R-:W-:Y:S02]  /*0140*/  IMAD R0, R11.reuse, R0, R6 ;  /* 0x000000000b007224 */ /* 0x040fe400078e0206 */
[----:B------:R-:W2:Y:S03]  /*0150*/  LDC R6, c[0x0][0x364] ;  /* 0x0000d900ff067b82 */ /* 0x000ea60000000800 */
[----:B------:R-:W-:-:S05]  /*0160*/  ISETP.GT.U32.AND P1, PT, R11, R0, PT ;  /* 0x000000000b00720c */ /* 0x000fca0003f24070 */
[----:B------:R-:W1:Y:S08]  /*0170*/  LDC R4, c[0x0][0x360] ;  /* 0x0000d800ff047b82 */ /* 0x000e700000000800 */
[----:B------:R-:W-:Y:S01]  /*0180*/  @!P1 IMAD.IADD R0, R0, 0x1, -R11 ;  /* 0x0000000100009824 */ /* 0x000fe200078e0a0b */
[----:B------:R-:W-:Y:S02]  /*0190*/  @!P1 IADD3 R5, PT, PT, R5, 0x1, RZ ;  /* 0x0000000105059810 */ /* 0x000fe40007ffe0ff */
[----:B------:R-:W-:-:S02]  /*01a0*/  ISETP.NE.AND P1, PT, R3, RZ, PT ;  /* 0x000000ff0300720c */ /* 0x000fc40003f25270 */
[----:B------:R-:W-:Y:S01]  /*01b0*/  ISETP.GE.U32.AND P0, PT, R0, R11, PT ;  /* 0x0000000b0000720c */ /* 0x000fe20003f06070 */
[----:B--2---:R-:W-:Y:S02]  /*01c0*/  IMAD R6, R6, UR4, R7 ;  /* 0x0000000406067c24 */ /* 0x004fe4000f8e0207 */
[----:B-1----:R-:W-:-:S10]  /*01d0*/  IMAD R7, R4, UR5, R9 ;  /* 0x0000000504077c24 */ /* 0x002fd4000f8e0209 */
[----:B------:R-:W-:Y:S01]  /*01e0*/  @P0 VIADD R5, R5, 0x1 ;  /* 0x0000000105050836 */ /* 0x000fe20000000000 */
[----:B------:R-:W-:-:S03]  /*01f0*/  VIMNMX R0, PT, PT, R6, R7, !PT ;  /* 0x0000000706007248 */ /* 0x000fc60007fe0100 */
[----:B------:R-:W-:Y:S01]  /*0200*/  @!P2 IMAD.MOV R5, RZ, RZ, -R5 ;  /* 0x000000ffff05a224 */ /* 0x000fe200078e0a05 */
[----:B------:R-:W-:-:S04]  /*0210*/  @!P1 LOP3.LUT R5, RZ, R3, RZ, 0x33, !PT ;  /* 0x00000003ff059212 */ /* 0x000fc800078e33ff */
[----:B------:R-:W-:-:S13]  /*0220*/  ISETP.GE.AND P0, PT, R0, R5, PT ;  /* 0x000000050000720c */ /* 0x000fda0003f06270 */
[----:B------:R-:W-:Y:S05]  /*0230*/  @P0 EXIT ;  /* 0x000000000000094d */ /* 0x000fea0003800000 */
[----:B------:R-:W-:Y:S01]  /*0240*/  ISETP.GE.AND P0, PT, R3, 0x1, PT ;  /* 0x000000010300780c */ /* 0x000fe20003f06270 */
[----:B------:R-:W0:Y:S01]  /*0250*/  LDCU.64 UR8, c[0x0][0x358] ;  /* 0x00006b00ff0877ac */ /* 0x000e220008000a00 */
[----:B------:R-:W-:-:S11]  /*0260*/  MOV R11, RZ ;  /* 0x000000ff000b7202 */ /* 0x000fd60000000f00 */
[----:B------:R-:W-:Y:S05]  /*0270*/  @!P0 BRA `(.L_x_8) ;  /* 0x0000000400d88947 */ /* 0x000fea0003800000 */
[----:B------:R-:W1:Y:S01]  /*0280*/  LDCU.64 UR6, c[0x0][0x380] ;  /* 0x00007000ff0677ac */ /* 0x000e620008000a00 */
[----:B------:R-:W-:Y:S01]  /*0290*/  LOP3.LUT R24, R3, 0xf, RZ, 0xc0, !PT ;  /* 0x0000000f03187812 */ /* 0x000fe200078ec0ff */
[----:B------:R-:W-:Y:S01]  /*02a0*/  IMAD R9, R7, R3, RZ ;  /* 0x0000000307097224 */ /* 0x000fe200078e02ff */
[C---:B------:R-:W-:Y:S01]  /*02b0*/  LOP3.LUT R25, R3.reuse, 0x7, RZ, 0xc0, !PT ;  /* 0x0000000703197812 */ /* 0x040fe200078ec0ff */
[----:B------:R-:W-:Y:S01]  /*02c0*/  UMOV UR4, URZ ;  /* 0x000000ff00047c82 */ /* 0x000fe20008000000 */
[----:B------:R-:W-:Y:S01]  /*02d0*/  LOP3.LUT R8, R3, 0x3, RZ, 0xc0, !PT ;  /* 0x0000000303087812 */ /* 0x000fe200078ec0ff */
[----:B------:R-:W-:Y:S01]  /*02e0*/  VIADD R0, R24, 0xffffffff ;  /* 0xffffffff18007836 */ /* 0x000fe20000000000 */
[----:B------:R-:W-:Y:S01]  /*02f0*/  MOV R11, RZ ;  /* 0x000000ff000b7202 */ /* 0x000fe20000000f00 */
[----:B------:R-:W-:-:S03]  /*0300*/  VIADD R2, R25, 0xffffffff ;  /* 0xffffffff19027836 */ /* 0x000fc60000000000 */
[----:B------:R-:W-:Y:S02]  /*0310*/  ISETP.GE.U32.AND P0, PT, R0, 0x7, PT ;  /* 0x000000070000780c */ /* 0x000fe40003f06070 */
[----:B------:R-:W-:Y:S02]  /*0320*/  LOP3.LUT R0, R3, 0x7ffffff0, RZ, 0xc0, !PT ;  /* 0x7ffffff003007812 */ /* 0x000fe400078ec0ff */
[----:B------:R-:W-:Y:S01]  /*0330*/  ISETP.GE.U32.AND P1, PT, R2, 0x3, PT ;  /* 0x000000030200780c */ /* 0x000fe20003f26070 */
[----:B-1----:R-:W-:Y:S02]  /*0340*/  UIADD3 UR5, UP0, UPT, UR6, 0x20, URZ ;  /* 0x0000002006057890 */ /* 0x002fe4000ff1e0ff */
[----:B------:R-:W-:Y:S02]  /*0350*/  IMAD.MOV R10, RZ, RZ, -R0 ;  /* 0x000000ffff0a7224 */ /* 0x000fe400078e0a00 */
[----:B------:R-:W-:-:S12]  /*0360*/  UIADD3.X UR6, UPT, UPT, URZ, UR7, URZ, UP0, !UPT ;  /* 0x00000007ff067290 */ /* 0x000fd800087fe4ff */
.L_x_14:
[----:B------:R-:W1:Y:S01]  /*0370*/  LDC.64 R2, c[0x0][0x390] ;  /* 0x0000e400ff027b82 */ /* 0x000e620000000a00 */
[----:B------:R-:W-:Y:S01]  /*0380*/  IMAD.MOV.U32 R13, RZ, RZ, RZ ;  /* 0x000000ffff0d7224 */ /* 0x000fe200078e00ff */
[----:B-1----:R-:W-:Y:S01]  /*0390*/  ISETP.GE.U32.AND P3, PT, R3, 0x10, PT ;  /* 0x000000100300780c */ /* 0x002fe20003f66070 */
[----:B------:R-:W-:Y:S01]  /*03a0*/  IMAD R4, R6, R3, UR4 ;  /* 0x0000000406047e24 */ /* 0x000fe2000f8e0203 */
[----:B------:R-:W-:-:S03]  /*03b0*/  UIADD3 UR4, UPT, UPT, UR4, 0x1, URZ ;  /* 0x0000000104047890 */ /* 0x000fc6000fffe0ff */
[----:B------:R-:W-:-:S03]  /*03c0*/  IMAD R2, R4, R2, R9 ;  /* 0x0000000204027224 */ /* 0x000fc600078e0209 */
[----:B------:R-:W-:-:S05]  /*03d0*/  ISETP.NE.AND P2, PT, R3, UR4, PT ;  /* 0x0000000403007c0c */ /* 0x000fca000bf45270 */
[----:B------:R-:W-:Y:S08]  /*03e0*/  @!P3 BRA `(.L_x_9) ;  /* 0x0000000000a8b947 */ /* 0x000ff00003800000 */
[----:B------:R-:W-:Y:S01]  /*03f0*/  MOV R13, R2 ;  /* 0x00000002000d7202 */ /* 0x000fe20000000f00 */
[----:B------:R-:W-:-:S07]  /*0400*/  IMAD.MOV.U32 R12, RZ, RZ, R10 ;  /* 0x000000ffff0c7224 */ /* 0x000fce00078e000a */
.L_x_10:
[----:B------:R-:W-:Y:S01]  /*0410*/  MOV R5, UR6 ;  /* 0x0000000600057c02 */ /* 0x000fe20008000f00 */
[----:B------:R-:W-:-:S04]  /*0420*/  IMAD.U32 R4, RZ, RZ, UR5 ;  /* 0x00000005ff047e24 */ /* 0x000fc8000f8e00ff */
[----:B------:R-:W-:-:S05]  /*0430*/  IMAD.WIDE R4, R13, 0x4, R4 ;  /* 0x000000040d047825 */ /* 0x000fca00078e0204 */
[----:B0-----:R-:W2:Y:S04]  /*0440*/  LDG.E R26, desc[UR8][R4.64+-0x20] ;  /* 0xffffe008041a7981 */ /* 0x001ea8000c1e1900 */
[----:B------:R-:W3:Y:S04]  /*0450*/  LDG.E R23, desc[UR8][R4.64+-0x1c] ;  /* 0xffffe40804177981 */ /* 0x000ee8000c1e1900 */
[----:B------:R-:W4:Y:S04]  /*0460*/  LDG.E R22, desc[UR8][R4.64+-0x18] ;  /* 0xffffe80804167981 */ /* 0x000f28000c1e1900 */
[----:B------:R-:W5:Y:S04]  /*0470*/  LDG.E R21, desc[UR8][R4.64+-0x14] ;  /* 0xffffec0804157981 */ /* 0x000f68000c1e1900 */
[----:B------:R-:W5:Y:S04]  /*0480*/  LDG.E R14, desc[UR8][R4.64+-0x10] ;  /* 0xfffff008040e7981 */ /* 0x000f68000c1e1900 */
[----:B------:R-:W5:Y:S04]  /*0490*/  LDG.E R15, desc[UR8][R4.64+-0xc] ;  /* 0xfffff408040f7981 */ /* 0x000f68000c1e1900 */
[----:B------:R-:W5:Y:S04]  /*04a0*/  LDG.E R16, desc[UR8][R4.64+-0x8] ;  /* 0xfffff80804107981 */ /* 0x000f68000c1e1900 */
[----:B------:R-:W5:Y:S04]  /*04b0*/  LDG.E R17, desc[UR8][R4.64+-0x4] ;  /* 0xfffffc0804117981 */ /* 0x000f68000c1e1900 */
[----:B------:R-:W5:Y:S04]  /*04c0*/  LDG.E R18, desc[UR8][R4.64] ;  /* 0x0000000804127981 */ /* 0x000f68000c1e1900 */
[----:B------:R-:W5:Y:S04]  /*04d0*/  LDG.E R19, desc[UR8][R4.64+0x4] ;  /* 0x0000040804137981 */ /* 0x000f68000c1e1900 */
[----:B------:R-:W5:Y:S01]  /*04e0*/  LDG.E R20, desc[UR8][R4.64+0x8] ;  /* 0x0000080804147981 */ /* 0x000f62000c1e1900 */
[----:B--2---:R-:W-:-:S03]  /*04f0*/  FADD R26, R26, R11 ;  /* 0x0000000b1a1a7221 */ /* 0x004fc60000000000 */
[----:B------:R-:W2:Y:S01]  /*0500*/  LDG.E R11, desc[UR8][R4.64+0xc] ;  /* 0x00000c08040b7981 */ /* 0x000ea2000c1e1900 */
[----:B---3--:R-:W-:-:S03]  /*0510*/  FADD R27, R26, R23 ;  /* 0x000000171a1b7221 */ /* 0x008fc60000000000 */
[----:B------:R-:W3:Y:S01]  /*0520*/  LDG.E R23, desc[UR8][R4.64+0x10] ;  /* 0x0000100804177981 */ /* 0x000ee2000c1e1900 */
[----:B----4-:R-:W-:-:S03]  /*0530*/  FADD R26, R27, R22 ;  /* 0x000000161b1a7221 */ /* 0x010fc60000000000 */
[----:B------:R-:W4:Y:S01]  /*0540*/  LDG.E R22, desc[UR8][R4.64+0x14] ;  /* 0x0000140804167981 */ /* 0x000f22000c1e1900 */
[----:B-----5:R-:W-:-:S03]  /*0550*/  FADD R27, R26, R21 ;  /* 0x000000151a1b7221 */ /* 0x020fc60000000000 */
[----:B------:R-:W5:Y:S04]  /*0560*/  LDG.E R21, desc[UR8][R4.64+0x18] ;  /* 0x0000180804157981 */ /* 0x000f68000c1e1900 */
[----:B------:R-:W5:Y:S01]  /*0570*/  LDG.E R26, desc[UR8][R4.64+0x1c] ;  /* 0x00001c08041a7981 */ /* 0x000f62000c1e1900 */
[----:B------:R-:W-:Y:S01]  /*0580*/  FADD R14, R27, R14 ;  /* 0x0000000e1b0e7221 */ /* 0x000fe20000000000 */
[----:B------:R-:W-:Y:S02]  /*0590*/  VIADD R12, R12, 0x10 ;  /* 0x000000100c0c7836 */ /* 0x000fe40000000000 */
[----:B------:R-:W-:Y:S02]  /*05a0*/  VIADD R13, R13, 0x10 ;  /* 0x000000100d0d7836 */ /* 0x000fe40000000000 */
[----:B------:R-:W-:Y:S01]  /*05b0*/  FADD R15, R14, R15 ;  /* 0x0000000f0e0f7221 */ /* 0x000fe20000000000 */
[----:B------:R-:W-:-:S03]  /*05c0*/  ISETP.NE.AND P3, PT, R12, RZ, PT ;  /* 0x000000ff0c00720c */ /* 0x000fc60003f65270 */
[----:B------:R-:W-:-:S04]  /*05d0*/  FADD R16, R15, R16 ;  /* 0x000000100f107221 */ /* 0x000fc80000000000 */
[----:B------:R-:W-:-:S04]  /*05e0*/  FADD R17, R16, R17 ;  /* 0x0000001110117221 */ /* 0x000fc80000000000 */
[----:B------:R-:W-:-:S04]  /*05f0*/  FADD R18, R17, R18 ;  /* 0x0000001211127221 */ /* 0x000fc80000000000 */
[----:B------:R-:W-:-:S04]  /*0600*/  FADD R19, R18, R19 ;  /* 0x0000001312137221 */ /* 0x000fc80000000000 */
[----:B------:R-:W-:-:S04]  /*0610*/  FADD R20, R19, R20 ;  /* 0x0000001413147221 */ /* 0x000fc80000000000 */
[----:B--2---:R-:W-:-:S04]  /*0620*/  FADD R20, R20, R11 ;  /* 0x0000000b14147221 */ /* 0x004fc80000000000 */
[----:B---3--:R-:W-:-:S04]  /*0630*/  FADD R23, R20, R23 ;  /* 0x0000001714177221 */ /* 0x008fc80000000000 */
[----:B----4-:R-:W-:-:S04]  /*0640*/  FADD R22, R23, R22 ;  /* 0x0000001617167221 */ /* 0x010fc80000000000 */
[----:B-----5:R-:W-:-:S04]  /*0650*/  FADD R21, R22, R21 ;  /* 0x0000001516157221 */ /* 0x020fc80000000000 */
[----:B------:R-:W-:Y:S01]  /*0660*/  FADD R11, R21, R26 ;  /* 0x0000001a150b7221 */ /* 0x000fe20000000000 */
[----:B------:R-:W-:Y:S06]  /*0670*/  @P3 BRA `(.L_x_10) ;  /* 0xfffffffc00643947 */ /* 0x000fec000383ffff */
[----:B------:R-:W-:-:S07]  /*0680*/  MOV R13, R0 ;  /* 0x00000000000d7202 */ /* 0x000fce0000000f00 */
.L_x_9:
[----:B------:R-:W-:-:S13]  /*0690*/  ISETP.NE.AND P3, PT, R24, RZ, PT ;  /* 0x000000ff1800720c */ /* 0x000fda0003f65270 */
[----:B------:R-:W-:Y:S05]  /*06a0*/  @!P3 BRA `(.L_x_11) ;  /* 0x0000000000c8b947 */ /* 0x000fea0003800000 */
[----:B------:R-:W-:Y:S01]  /*06b0*/  ISETP.NE.AND P3, PT, R25, RZ, PT ;  /* 0x000000ff1900720c */ /* 0x000fe20003f65270 */
[----:B------:R-:W-:-:S12]  /*06c0*/  @!P0 BRA `(.L_x_12) ;  /* 0x0000000000508947 */ /* 0x000fd80003800000 */
[----:B------:R-:W1:Y:S01]  /*06d0*/  LDC.64 R4, c[0x0][0x380] ;  /* 0x0000e000ff047b82 */ /* 0x000e620000000a00 */
[----:B------:R-:W-:-:S04]  /*06e0*/  IMAD.IADD R15, R2, 0x1, R13 ;  /* 0x00000001020f7824 */ /* 0x000fc800078e020d */
[----:B-1----:R-:W-:-:S05]  /*06f0*/  IMAD.WIDE R4, R15, 0x4, R4 ;  /* 0x000000040f047825 */ /* 0x002fca00078e0204 */
[----:B0-----:R-:W2:Y:S04]  /*0700*/  LDG.E R12, desc[UR8][R4.64] ;  /* 0x00000008040c7981 */ /* 0x001ea8000c1e1900 */
[----:B------:R-:W3:Y:S04]  /*0710*/  LDG.E R15, desc[UR8][R4.64+0x4] ;  /* 0x00000408040f7981 */ /* 0x000ee8000c1e1900 */
[----:B------:R-:W4:Y:S04]  /*0720*/  LDG.E R17, desc[UR8][R4.64+0x8] ;  /* 0x0000080804117981 */ /* 0x000f28000c1e1900 */
[----:B------:R-:W5:Y:S04]  /*0730*/  LDG.E R19, desc[UR8][R4.64+0xc] ;  /* 0x00000c0804137981 */ /* 0x000f68000c1e1900 */
[----:B------:R-:W5:Y:S04]  /*0740*/  LDG.E R21, desc[UR8][R4.64+0x10] ;  /* 0x0000100804157981 */ /* 0x000f68000c1e1900 */
[----:B------:R-:W5:Y:S04]  /*0750*/  LDG.E R23, desc[UR8][R4.64+0x14] ;  /* 0x0000140804177981 */ /* 0x000f68000c1e1900 */
[----:B------:R-:W5:Y:S04]  /*0760*/  LDG.E R27, desc[UR8][R4.64+0x18] ;  /* 0x00001808041b7981 */ /* 0x000f68000c1e1900 */
[----:B------:R-:W5:Y:S01]  /*0770*/  LDG.E R29, desc[UR8][R4.64+0x1c] ;  /* 0x00001c08041d7981 */ /* 0x000f62000c1e1900 */
[----:B------:R-:W-:-:S02]  /*0780*/  VIADD R13, R13, 0x8 ;  /* 0x000000080d0d7836 */ /* 0x000fc40000000000 */
[----:B--2---:R-:W-:-:S04]  /*0790*/  FADD R12, R11, R12 ;  /* 0x0000000c0b0c7221 */ /* 0x004fc80000000000 */
[----:B---3--:R-:W-:-:S04]  /*07a0*/  FADD R12, R12, R15 ;  /* 0x0000000f0c0c7221 */ /* 0x008fc80000000000 */
[----:B----4-:R-:W-:-:S04]  /*07b0*/  FADD R12, R12, R17 ;  /* 0x000000110c0c7221 */ /* 0x010fc80000000000 */
[----:B-----5:R-:W-:-:S04]  /*07c0*/  FADD R12, R12, R19 ;  /* 0x000000130c0c7221 */ /* 0x020fc80000000000 */
[----:B------:R-:W-:-:S04]  /*07d0*/  FADD R12, R12, R21 ;  /* 0x000000150c0c7221 */ /* 0x000fc80000000000 */
[----:B------:R-:W-:-:S04]  /*07e0*/  FADD R12, R12, R23 ;  /* 0x000000170c0c7221 */ /* 0x000fc80000000000 */
[----:B------:R-:W-:-:S04]  /*07f0*/  FADD R12, R12, R27 ;  /* 0x0000001b0c0c7221 */ /* 0x000fc80000000000 */
[----:B------:R-:W-:-:S07]  /*0800*/  FADD R11, R12, R29 ;  /* 0x0000001d0c0b7221 */ /* 0x000fce0000000000 */
.L_x_12:
[----:B------:R-:W-:Y:S05]  /*0810*/  @!P3 BRA `(.L_x_11) ;  /* 0x00000000006cb947 */ /* 0x000fea0003800000 */
[----:B------:R-:W-:Y:S01]  /*0820*/  ISETP.NE.AND P3, PT, R8, RZ, PT ;  /* 0x000000ff0800720c */ /* 0x000fe20003f65270 */
[----:B------:R-:W-:-:S12]  /*0830*/  @!P1 BRA `(.L_x_13) ;  /* 0x0000000000309947 */ /* 0x000fd80003800000 */
[----:B------:R-:W1:Y:S01]  /*0840*/  LDC.64 R4, c[0x0][0x380] ;  /* 0x0000e000ff047b82 */ /* 0x000e620000000a00 */
[----:B------:R-:W-:-:S05]  /*0850*/  IADD3 R15, PT, PT, R2, R13, RZ ;  /* 0x0000000d020f7210 */ /* 0x000fca0007ffe0ff */
[----:B-1----:R-:W-:-:S05]  /*0860*/  IMAD.WIDE R4, R15, 0x4, R4 ;  /* 0x000000040f047825 */ /* 0x002fca00078e0204 */
[----:B0-----:R-:W2:Y:S04]  /*0870*/  LDG.E R12, desc[UR8][R4.64] ;  /* 0x00000008040c7981 */ /* 0x001ea8000c1e1900 */
[----:B------:R-:W3:Y:S04]  /*0880*/  LDG.E R15, desc[UR8][R4.64+0x4] ;  /* 0x00000408040f7981 */ /* 0x000ee8000c1e1900 */
[----:B------:R-:W4:Y:S04]  /*0890*/  LDG.E R17, desc[UR8][R4.64+0x8] ;  /* 0x0000080804117981 */ /* 0x000f28000c1e1900 */
[----:B------:R-:W5:Y:S01]  /*08a0*/  LDG.E R19, desc[UR8][R4.64+0xc] ;  /* 0x00000c0804137981 */ /* 0x000f62000c1e1900 */
[----:B------:R-:W-:-:S02]  /*08b0*/  VIADD R13, R13, 0x4 ;  /* 0x000000040d0d7836 */ /* 0x000fc40000000000 */
[----:B--2---:R-:W-:-:S04]  /*08c0*/  FADD R12, R11, R12 ;  /* 0x0000000c0b0c7221 */ /* 0x004fc80000000000 */
[----:B---3--:R-:W-:-:S04]  /*08d0*/  FADD R12, R12, R15 ;  /* 0x0000000f0c0c7221 */ /* 0x008fc80000000000 */
[----:B----4-:R-:W-:-:S04]  /*08e0*/  FADD R12, R12, R17 ;  /* 0x000000110c0c7221 */ /* 0x010fc80000000000 */
[----:B-----5:R-:W-:-:S07]  /*08f0*/  FADD R11, R12, R19 ;  /* 0x000000130c0b7221 */ /* 0x020fce0000000000 */
.L_x_13:
[----:B------:R-:W-:Y:S05]  /*0900*/  @!P3 BRA `(.L_x_11) ;  /* 0x000000000030b947 */ /* 0x000fea0003800000 */
[----:B------:R-:W1:Y:S01]  /*0910*/  LDC.64 R4, c[0x0][0x380] ;  /* 0x0000e000ff047b82 */ /* 0x000e620000000a00 */
[----:B------:R-:W-:-:S04]  /*0920*/  IMAD.IADD R13, R2, 0x1, R13 ;  /* 0x00000001020d7824 */ /* 0x000fc800078e020d */
[----:B-1----:R-:W-:-:S05]  /*0930*/  IMAD.WIDE R4, R13, 0x4, R4 ;  /* 0x000000040d047825 */ /* 0x002fca00078e0204 */
[----:B0-----:R-:W2:Y:S01]  /*0940*/  LDG.E R2, desc[UR8][R4.64] ;  /* 0x0000000804027981 */ /* 0x001ea2000c1e1900 */
[----:B------:R-:W-:Y:S01]  /*0950*/  ISETP.NE.AND P3, PT, R8, 0x1, PT ;  /* 0x000000010800780c */ /* 0x000fe20003f65270 */
[----:B--2---:R-:W-:-:S12]  /*0960*/  FADD R11, R11, R2 ;  /* 0x000000020b0b7221 */ /* 0x004fd80000000000 */
[----:B------:R-:W-:Y:S05]  /*0970*/  @!P3 BRA `(.L_x_11) ;  /* 0x000000000014b947 */ /* 0x000fea0003800000 */
[----:B------:R-:W-:Y:S01]  /*0980*/  ISETP.NE.AND P3, PT, R8, 0x2, PT ;  /* 0x000000020800780c */ /* 0x000fe20003f65270 */
[----:B------:R-:W2:-:S12]  /*0990*/  LDG.E R2, desc[UR8][R4.64+0x4] ;  /* 0x0000040804027981 */ /* 0x000e98000c1e1900 */
[----:B------:R-:W3:Y:S01]  /*09a0*/  @P3 LDG.E R12, desc[UR8][R4.64+0x8] ;  /* 0x00000808040c3981 */ /* 0x000ee2000c1e1900 */
[----:B--2---:R-:W-:-:S04]  /*09b0*/  FADD R11, R11, R2 ;  /* 0x000000020b0b7221 */ /* 0x004fc80000000000 */
[----:B---3--:R-:W-:-:S07]  /*09c0*/  @P3 FADD R11, R11, R12 ;  /* 0x0000000c0b0b3221 */ /* 0x008fce0000000000 */
.L_x_11:
[----:B------:R-:W-:Y:S05]  /*09d0*/  @P2 BRA `(.L_x_14) ;  /* 0xfffffff800642947 */ /* 0x000fea000383ffff */
.L_x_8:
[----:B------:R-:W-:Y:S01]  /*09e0*/  IMAD R3, R3, R3, RZ ;  /* 0x0000000303037224 */ /* 0x000fe200078e02ff */
[----:B------:R-:W-:Y:S04]  /*09f0*/  BSSY.RECONVERGENT B0, `(.L_x_15) ;  /* 0x000000d000007945 */ /* 0x000fe80003800200 */
[----:B------:R-:W-:-:S04]  /*0a00*/  I2FP.F32.U32 R4, R3 ;  /* 0x0000000300047245 */ /* 0x000fc80000201000 */
[----:B------:R-:W1:Y:S08]  /*0a10*/  MUFU.RCP R3, R4 ;  /* 0x0000000400037308 */ /* 0x000e700000001000 */
[----:B------:R-:W2:Y:S01]  /*0a20*/  FCHK P0, R11, R4 ;  /* 0x000000040b007302 */ /* 0x000ea20000000000 */
[----:B-1----:R-:W-:-:S04]  /*0a30*/  FFMA R0, -R4, R3, 1 ;  /* 0x3f80000004007423 */ /* 0x002fc80000000103 */
[----:B------:R-:W-:-:S04]  /*0a40*/  FFMA R0, R3, R0, R3 ;  /* 0x0000000003007223 */ /* 0x000fc80000000003 */
[----:B------:R-:W-:-:S04]  /*0a50*/  FFMA R3, R0, R11, RZ ;  /* 0x0000000b00037223 */ /* 0x000fc800000000ff */
[----:B------:R-:W-:-:S04]  /*0a60*/  FFMA R2, -R4, R3, R11 ;  /* 0x0000000304027223 */ /* 0x000fc8000000010b */
[----:B------:R-:W-:Y:S01]  /*0a70*/  FFMA R0, R0, R2, R3 ;  /* 0x0000000200007223 */ /* 0x000fe20000000003 */
[----:B--2---:R-:W-:Y:S06]  /*0a80*/  @!P0 BRA `(.L_x_16) ;  /* 0x00000000000c8947 */ /* 0x004fec0003800000 */
[----:B------:R-:W-:Y:S02]  /*0a90*/  MOV R3, R11 ;  /* 0x0000000b00037202 */ /* 0x000fe40000000f00 */
[----:B------:R-:W-:-:S07]  /*0aa0*/  MOV R2, 0xac0 ;  /* 0x00000ac000027802 */ /* 0x000fce0000000f00 */
[----:B0-----:R-:W-:Y:S05]  /*0ab0*/  CALL.REL.NOINC `($__internal_1_$__cuda_sm3x_div_rn_noftz_f32_slowpath) ;  /* 0x0000000000807944 */ /* 0x001fea0003c00000 */
.L_x_16:
[----:B0-----:R-:W-:Y:S05]  /*0ac0*/  BSYNC.RECONVERGENT B0 ;  /* 0x0000000000007941 */ /* 0x001fea0003800200 */
.L_x_15:
[----:B------:R-:W0:Y:S02]  /*0ad0*/  LDC.64 R2, c[0x0][0x390] ;  /* 0x0000e400ff027b82 */ /* 0x000e240000000a00 */
[----:B0-----:R-:W-:Y:S01]  /*0ae0*/  IABS R9, R3 ;  /* 0x0000000300097213 */ /* 0x001fe20000000000 */
[----:B------:R-:W-:-:S03]  /*0af0*/  IMAD R2, R6, R2, RZ ;  /* 0x0000000206027224 */ /* 0x000fc600078e02ff */
[----:B------:R-:W0:Y:S02]  /*0b00*/  I2F.RP R8, R9 ;  /* 0x0000000900087306 */ /* 0x000e240000209400 */
[----:B------:R-:W-:Y:S02]  /*0b10*/  IABS R6, R2 ;  /* 0x0000000200067213 */ /* 0x000fe40000000000 */
[----:B------:R-:W-:-:S04]  /*0b20*/  LOP3.LUT R2, R2, R3, RZ, 0x3c, !PT ;  /* 0x0000000302027212 */ /* 0x000fc800078e3cff */
[----:B------:R-:W-:Y:S01]  /*0b30*/  ISETP.GE.AND P2, PT, R2, RZ, PT ;  /* 0x000000ff0200720c */ /* 0x000fe20003f46270 */
[----:B0-----:R-:W0:Y:S02]  /*0b40*/  MUFU.RCP R8, R8 ;  /* 0x0000000800087308 */ /* 0x001e240000001000 */
[----:B0-----:R-:W-:-:S06]  /*0b50*/  VIADD R10, R8, 0xffffffe ;  /* 0x0ffffffe080a7836 */ /* 0x001fcc0000000000 */
[----:B------:R-:W0:Y:S02]  /*0b60*/  F2I.FTZ.U32.TRUNC.NTZ R5, R10 ;  /* 0x0000000a00057305 */ /* 0x000e24000021f000 */
[----:B0-----:R-:W-:-:S04]  /*0b70*/  IMAD.MOV R4, RZ, RZ, -R5 ;  /* 0x000000ffff047224 */ /* 0x001fc800078e0a05 */
[----:B------:R-:W-:Y:S02]  /*0b80*/  IMAD R11, R4, R9, RZ ;  /* 0x00000009040b7224 */ /* 0x000fe400078e02ff */
[----:B------:R-:W-:-:S05]  /*0b90*/  HFMA2 R4, -RZ, RZ, 0, 0 ;  /* 0x00000000ff047431 */ /* 0x000fca00000001ff */
[----:B------:R-:W-:-:S04]  /*0ba0*/  IMAD.HI.U32 R11, R5, R11, R4 ;  /* 0x0000000b050b7227 */ /* 0x000fc800078e0004 */
[----:B------:R-:W-:-:S04]  /*0bb0*/  IMAD.MOV.U32 R4, RZ, RZ, R6 ;  /* 0x000000ffff047224 */ /* 0x000fc800078e0006 */
[----:B------:R-:W-:-:S05]  /*0bc0*/  IMAD.HI.U32 R6, R11, R4, RZ ;  /* 0x000000040b067227 */ /* 0x000fca00078e00ff */
[----:B------:R-:W-:-:S05]  /*0bd0*/  IADD3 R5, PT, PT, -R6, RZ, RZ ;  /* 0x000000ff06057210 */ /* 0x000fca0007ffe1ff */
[----:B------:R-:W-:-:S05]  /*0be0*/  IMAD R4, R9, R5, R4 ;  /* 0x0000000509047224 */ /* 0x000fca00078e0204 */
[----:B------:R-:W-:-:S13]  /*0bf0*/  ISETP.GT.U32.AND P1, PT, R9, R4, PT ;  /* 0x000000040900720c */ /* 0x000fda0003f24070 */
[----:B------:R-:W-:Y:S01]  /*0c00*/  @!P1 IMAD.IADD R4, R4, 0x1, -R9 ;  /* 0x0000000104049824 */ /* 0x000fe200078e0a09 */
[----:B------:R-:W-:Y:S02]  /*0c10*/  @!P1 IADD3 R6, PT, PT, R6, 0x1, RZ ;  /* 0x0000000106069810 */ /* 0x000fe40007ffe0ff */
[----:B------:R-:W-:Y:S02]  /*0c20*/  ISETP.NE.AND P1, PT, R3, RZ, PT ;  /* 0x000000ff0300720c */ /* 0x000fe40003f25270 */
[----:B------:R-:W-:Y:S02]  /*0c30*/  ISETP.GE.U32.AND P0, PT, R4, R9, PT ;  /* 0x000000090400720c */ /* 0x000fe40003f06070 */
[----:B------:R-:W0:Y:S11]  /*0c40*/  LDC.64 R4, c[0x0][0x388] ;  /* 0x0000e200ff047b82 */ /* 0x000e360000000a00 */
[----:B------:R-:W-:-:S05]  /*0c50*/  @P0 VIADD R6, R6, 0x1 ;  /* 0x0000000106060836 */ /* 0x000fca0000000000 */
[----:B------:R-:W-:Y:S02]  /*0c60*/  @!P2 IADD3 R6, PT, PT, -R6, RZ, RZ ;  /* 0x000000ff0606a210 */ /* 0x000fe40007ffe1ff */
[----:B------:R-:W-:-:S05]  /*0c70*/  @!P1 LOP3.LUT R6, RZ, R3, RZ, 0x33, !PT ;  /* 0x00000003ff069212 */ /* 0x000fca00078e33ff */
[----:B------:R-:W-:-:S04]  /*0c80*/  IMAD.IADD R3, R7, 0x1, R6 ;  /* 0x0000000107037824 */ /* 0x000fc800078e0206 */
[----:B0-----:R-:W-:-:S05]  /*0c90*/  IMAD.WIDE R2, R3, 0x4, R4 ;  /* 0x0000000403027825 */ /* 0x001fca00078e0204 */
[----:B------:R-:W-:Y:S01]  /*0ca0*/  STG.E desc[UR8][R2.64], R0 ;  /* 0x0000000002007986 */ /* 0x000fe2000c101908 */
[----:B------:R-:W-:Y:S05]  /*0cb0*/  EXIT ;  /* 0x000000000000794d */ /* 0x000fea0003800000 */
        .weak           $__internal_1_$__cuda_sm3x_div_rn_noftz_f32_slowpath
        .type           $__internal_1_$__cuda_sm3x_div_rn_noftz_f32_slowpath,@function
        .size           $__internal_1_$__cuda_sm3x_div_rn_noftz_f32_slowpath,(.L_x_48 - $__internal_1_$__cuda_sm3x_div_rn_noftz_f32_slowpath)
$__internal_1_$__cuda_sm3x_div_rn_noftz_f32_slowpath:
[----:B------:R-:W-:Y:S01]  /*0cc0*/  SHF.R.U32.HI R5, RZ, 0x17, R4 ;  /* 0x00000017ff057819 */ /* 0x000fe20000011604 */
[----:B------:R-:W-:Y:S01]  /*0cd0*/  BSSY.RECONVERGENT B1, `(.L_x_17) ;  /* 0x0000063000017945 */ /* 0x000fe20003800200 */
[----:B------:R-:W-:Y:S02]  /*0ce0*/  SHF.R.U32.HI R0, RZ, 0x17, R3 ;  /* 0x00000017ff007819 */ /* 0x000fe40000011603 */
[----:B------:R-:W-:Y:S02]  /*0cf0*/  LOP3.LUT R5, R5, 0xff, RZ, 0xc0, !PT ;  /* 0x000000ff05057812 */ /* 0x000fe400078ec0ff */
[----:B------:R-:W-:Y:S02]  /*0d00*/  LOP3.LUT R12, R0, 0xff, RZ, 0xc0, !PT ;  /* 0x000000ff000c7812 */ /* 0x000fe400078ec0ff */
[----:B------:R-:W-:-:S03]  /*0d10*/  IADD3 R9, PT, PT, R5, -0x1, RZ ;  /* 0xffffffff05097810 */ /* 0x000fc60007ffe0ff */
[----:B------:R-:W-:Y:S01]  /*0d20*/  VIADD R10, R12, 0xffffffff ;  /* 0xffffffff0c0a7836 */ /* 0x000fe20000000000 */
[----:B------:R-:W-:-:S04]  /*0d30*/  ISETP.GT.U32.AND P0, PT, R9, 0xfd, PT ;  /* 0x000000fd0900780c */ /* 0x000fc80003f04070 */
[----:B------:R-:W-:-:S13]  /*0d40*/  ISETP.GT.U32.OR P0, PT, R10, 0xfd, P0 ;  /* 0x000000fd0a00780c */ /* 0x000fda0000704470 */
[----:B------:R-:W-:Y:S01]  /*0d50*/  @!P0 MOV R8, RZ ;  /* 0x000000ff00088202 */ /* 0x000fe20000000f00 */
[----:B------:R-:W-:Y:S06]  /*0d60*/  @!P0 BRA `(.L_x_18) ;  /* 0x0000000000608947 */ /* 0x000fec0003800000 */
[----:B------:R-:W-:Y:S01]  /*0d70*/  FSETP.GTU.FTZ.AND P0, PT, |R3|, +INF , PT ;  /* 0x7f8000000300780b */ /* 0x000fe20003f1c200 */
[----:B------:R-:W-:Y:S01]  /*0d80*/  IMAD.MOV.U32 R0, RZ, RZ, R4 ;  /* 0x000000ffff007224 */ /* 0x000fe200078e0004 */
[----:B------:R-:W-:-:S04]  /*0d90*/  FSETP.GTU.FTZ.AND P1, PT, |R4|, +INF , PT ;  /* 0x7f8000000400780b */ /* 0x000fc80003f3c200 */
[----:B------:R-:W-:-:S13]  /*0da0*/  PLOP3.LUT P0, PT, P0, P1, PT, 0xf8, 0x8f ;  /* 0x00000000008f781c */ /* 0x000fda0000703f70 */
[----:B------:R-:W-:Y:S05]  /*0db0*/  @P0 BRA `(.L_x_19) ;  /* 0x00000004004c0947 */ /* 0x000fea0003800000 */
[----:B------:R-:W-:-:S13]  /*0dc0*/  LOP3.LUT P0, RZ, R4, 0x7fffffff, R3, 0xc8, !PT ;  /* 0x7fffffff04ff7812 */ /* 0x000fda000780c803 */
[----:B------:R-:W-:Y:S05]  /*0dd0*/  @!P0 BRA `(.L_x_20) ;  /* 0x00000004003c8947 */ /* 0x000fea0003800000 */
[C---:B------:R-:W-:Y:S02]  /*0de0*/  FSETP.NEU.FTZ.AND P2, PT, |R3|.reuse, +INF , PT ;  /* 0x7f8000000300780b */ /* 0x040fe40003f5d200 */
[----:B------:R-:W-:Y:S02]  /*0df0*/  FSETP.NEU.FTZ.AND P1, PT, |R0|, +INF , PT ;  /* 0x7f8000000000780b */ /* 0x000fe40003f3d200 */
[----:B------:R-:W-:-:S11]  /*0e00*/  FSETP.NEU.FTZ.AND P0, PT, |R3|, +INF , PT ;  /* 0x7f8000000300780b */ /* 0x000fd60003f1d200 */
[----:B------:R-:W-:Y:S05]  /*0e10*/  @!P1 BRA !P2, `(.L_x_20) ;  /* 0x00000004002c9947 */ /* 0x000fea0005000000 */
[----:B------:R-:W-:-:S04]  /*0e20*/  LOP3.LUT P2, RZ, R3, 0x7fffffff, RZ, 0xc0, !PT ;  /* 0x7fffffff03ff7812 */ /* 0x000fc8000784c0ff */
[----:B------:R-:W-:-:S13]  /*0e30*/  PLOP3.LUT P1, PT, P1, P2, PT, 0x2f, 0xf2 ;  /* 0x0000000000f2781c */ /* 0x000fda0000f24577 */
[----:B------:R-:W-:Y:S05]  /*0e40*/  @P1 BRA `(.L_x_21) ;  /* 0x0000000400181947 */ /* 0x000fea0003800000 */
[----:B------:R-:W-:-:S04]  /*0e50*/  LOP3.LUT P1, RZ, R4, 0x7fffffff, RZ, 0xc0, !PT ;  /* 0x7fffffff04ff7812 */ /* 0x000fc8000782c0ff */
[----:B------:R-:W-:-:S13]  /*0e60*/  PLOP3.LUT P0, PT, P0, P1, PT, 0x2f, 0xf2 ;  /* 0x0000000000f2781c */ /* 0x000fda0000702577 */
[----:B------:R-:W-:Y:S05]  /*0e70*/  @P0 BRA `(.L_x_22) ;  /* 0x0000000400000947 */ /* 0x000fea0003800000 */
[----:B------:R-:W-:Y:S02]  /*0e80*/  ISETP.GE.AND P0, PT, R10, RZ, PT ;  /* 0x000000ff0a00720c */ /* 0x000fe40003f06270 */
[----:B------:R-:W-:-:S11]  /*0e90*/  ISETP.GE.AND P1, PT, R9, RZ, PT ;  /* 0x000000ff0900720c */ /* 0x000fd60003f26270 */
[----:B------:R-:W-:Y:S01]  /*0ea0*/  @P0 MOV R8, RZ ;  /* 0x000000ff00080202 */ /* 0x000fe20000000f00 */
[----:B------:R-:W-:Y:S02]  /*0eb0*/  @!P0 IMAD.MOV.U32 R8, RZ, RZ, -0x40 ;  /* 0xffffffc0ff088424 */ /* 0x000fe400078e00ff */
[----:B------:R-:W-:Y:S01]  /*0ec0*/  @!P0 FFMA R3, R3, 1.84467440737095516160e+19, RZ ;  /* 0x5f80000003038823 */ /* 0x000fe200000000ff */
[----:B------:R-:W-:Y:S02]  /*0ed0*/  @!P1 FFMA R4, R0, 1.84467440737095516160e+19, RZ ;  /* 0x5f80000000049823 */ /* 0x000fe400000000ff */
[----:B------:R-:W-:-:S07]  /*0ee0*/  @!P1 IADD3 R8, PT, PT, R8, 0x40, RZ ;  /* 0x0000004008089810 */ /* 0x000fce0007ffe0ff */
.L_x_18:
[----:B------:R-:W-:Y:S01]  /*0ef0*/  LEA R9, R5, 0xc0800000, 0x17 ;  /* 0xc080000005097811 */ /* 0x000fe200078eb8ff */
[----:B------:R-:W-:Y:S04]  /*0f00*/  BSSY.RECONVERGENT B2, `(.L_x_23) ;  /* 0x0000036000027945 */ /* 0x000fe80003800200 */
[----:B------:R-:W-:Y:S01]  /*0f10*/  IMAD.IADD R9, R4, 0x1, -R9 ;  /* 0x0000000104097824 */ /* 0x000fe200078e0a09 */
[----:B------:R-:W-:-:S03]  /*0f20*/  IADD3 R4, PT, PT, R12, -0x7f, RZ ;  /* 0xffffff810c047810 */ /* 0x000fc60007ffe0ff */
[----:B------:R-:W0:Y:S01]  /*0f30*/  MUFU.RCP R10, R9 ;  /* 0x00000009000a7308 */ /* 0x000e220000001000 */
[----:B------:R-:W-:Y:S01]  /*0f40*/  FADD.FTZ R11, -R9, -RZ ;  /* 0x800000ff090b7221 */ /* 0x000fe20000010100 */
[C---:B------:R-:W-:Y:S01]  /*0f50*/  IMAD R0, R4.reuse, -0x800000, R3 ;  /* 0xff80000004007824 */ /* 0x040fe200078e0203 */
[----:B------:R-:W-:-:S05]  /*0f60*/  IADD3 R5, PT, PT, R4, 0x7f, -R5 ;  /* 0x0000007f04057810 */ /* 0x000fca0007ffe805 */
[----:B------:R-:W-:Y:S02]  /*0f70*/  IMAD.IADD R5, R5, 0x1, R8 ;  /* 0x0000000105057824 */ /* 0x000fe400078e0208 */
[----:B0-----:R-:W-:-:S04]  /*0f80*/  FFMA R13, R10, R11, 1 ;  /* 0x3f8000000a0d7423 */ /* 0x001fc8000000000b */
[----:B------:R-:W-:-:S04]  /*0f90*/  FFMA R12, R10, R13, R10 ;  /* 0x0000000d0a0c7223 */ /* 0x000fc8000000000a */
[----:B------:R-:W-:-:S04]  /*0fa0*/  FFMA R3, R0, R12, RZ ;  /* 0x0000000c00037223 */ /* 0x000fc800000000ff */
[----:B------:R-:W-:-:S04]  /*0fb0*/  FFMA R10, R11, R3, R0 ;  /* 0x000000030b0a7223 */ /* 0x000fc80000000000 */
[----:B------:R-:W-:-:S04]  /*0fc0*/  FFMA R13, R12, R10, R3 ;  /* 0x0000000a0c0d7223 */ /* 0x000fc80000000003 */
[----:B------:R-:W-:-:S04]  /*0fd0*/  FFMA R10, R11, R13, R0 ;  /* 0x0000000d0b0a7223 */ /* 0x000fc80000000000 */
[----:B------:R-:W-:-:S05]  /*0fe0*/  FFMA R0, R12, R10, R13 ;  /* 0x0000000a0c007223 */ /* 0x000fca000000000d */
[----:B------:R-:W-:-:S04]  /*0ff0*/  SHF.R.U32.HI R3, RZ, 0x17, R0 ;  /* 0x00000017ff037819 */ /* 0x000fc80000011600 */
[----:B------:R-:W-:-:S04]  /*1000*/  LOP3.LUT R3, R3, 0xff, RZ, 0xc0, !PT ;  /* 0x000000ff03037812 */ /* 0x000fc800078ec0ff */
[----:B------:R-:W-:-:S05]  /*1010*/  IADD3 R9, PT, PT, R3, R5, RZ ;  /* 0x0000000503097210 */ /* 0x000fca0007ffe0ff */
[----:B------:R-:W-:-:S05]  /*1020*/  VIADD R3, R9, 0xffffffff ;  /* 0xffffffff09037836 */ /* 0x000fca0000000000 */
[----:B------:R-:W-:-:S13]  /*1030*/  ISETP.GE.U32.AND P0, PT, R3, 0xfe, PT ;  /* 0x000000fe0300780c */ /* 0x000fda0003f06070 */
[----:B------:R-:W-:Y:S05]  /*1040*/  @!P0 BRA `(.L_x_24) ;  /* 0x0000000000808947 */ /* 0x000fea0003800000 */
[----:B------:R-:W-:-:S13]  /*1050*/  ISETP.GT.AND P0, PT, R9, 0xfe, PT ;  /* 0x000000fe0900780c */ /* 0x000fda0003f04270 */
[----:B------:R-:W-:Y:S05]  /*1060*/  @P0 BRA `(.L_x_25) ;  /* 0x00000000006c0947 */ /* 0x000fea0003800000 */
[----:B------:R-:W-:-:S13]  /*1070*/  ISETP.GE.AND P0, PT, R9, 0x1, PT ;  /* 0x000000010900780c */ /* 0x000fda0003f06270 */
[----:B------:R-:W-:Y:S05]  /*1080*/  @P0 BRA `(.L_x_26) ;  /* 0x0000000000740947 */ /* 0x000fea0003800000 */
[----:B------:R-:W-:Y:S02]  /*1090*/  ISETP.GE.AND P0, PT, R9, -0x18, PT ;  /* 0xffffffe80900780c */ /* 0x000fe40003f06270 */
[----:B------:R-:W-:-:S11]  /*10a0*/  LOP3.LUT R0, R0, 0x80000000, RZ, 0xc0, !PT ;  /* 0x8000000000007812 */ /* 0x000fd600078ec0ff */
[----:B------:R-:W-:Y:S05]  /*10b0*/  @!P0 BRA `(.L_x_26) ;  /* 0x0000000000688947 */ /* 0x000fea0003800000 */
[CCC-:B------:R-:W-:Y:S01]  /*10c0*/  FFMA.RZ R3, R12.reuse, R10.reuse, R13.reuse ;  /* 0x0000000a0c037223 */ /* 0x1c0fe2000000c00d */
[C---:B------:R-:W-:Y:S01]  /*10d0*/  IADD3 R8, PT, PT, R9.reuse, 0x20, RZ ;  /* 0x0000002009087810 */ /* 0x040fe20007ffe0ff */
[CCC-:B------:R-:W-:Y:S01]  /*10e0*/  FFMA.RM R4, R12.reuse, R10.reuse, R13.reuse ;  /* 0x0000000a0c047223 */ /* 0x1c0fe2000000400d */
[----:B------:R-:W-:Y:S02]  /*10f0*/  ISETP.NE.AND P2, PT, R9, RZ, PT ;  /* 0x000000ff0900720c */ /* 0x000fe40003f45270 */
[----:B------:R-:W-:Y:S01]  /*1100*/  LOP3.LUT R5, R3, 0x7fffff, RZ, 0xc0, !PT ;  /* 0x007fffff03057812 */ /* 0x000fe200078ec0ff */
[----:B------:R-:W-:Y:S01]  /*1110*/  FFMA.RP R3, R12, R10, R13 ;  /* 0x0000000a0c037223 */ /* 0x000fe2000000800d */
[----:B------:R-:W-:Y:S01]  /*1120*/  ISETP.NE.AND P1, PT, R9, RZ, PT ;  /* 0x000000ff0900720c */ /* 0x000fe20003f25270 */
[----:B------:R-:W-:Y:S01]  /*1130*/  IMAD.MOV R9, RZ, RZ, -R9 ;  /* 0x000000ffff097224 */ /* 0x000fe200078e0a09 */
[----:B------:R-:W-:Y:S02]  /*1140*/  LOP3.LUT R5, R5, 0x800000, RZ, 0xfc, !PT ;  /* 0x0080000005057812 */ /* 0x000fe400078efcff */
[----:B------:R-:W-:-:S02]  /*1150*/  FSETP.NEU.FTZ.AND P0, PT, R3, R4, PT ;  /* 0x000000040300720b */ /* 0x000fc40003f1d000 */
[----:B------:R-:W-:Y:S02]  /*1160*/  SHF.L.U32 R8, R5, R8, RZ ;  /* 0x0000000805087219 */ /* 0x000fe400000006ff */
[----:B------:R-:W-:Y:S02]  /*1170*/  SEL R4, R9, RZ, P2 ;  /* 0x000000ff09047207 */ /* 0x000fe40001000000 */
[----:B------:R-:W-:Y:S02]  /*1180*/  ISETP.NE.AND P1, PT, R8, RZ, P1 ;  /* 0x000000ff0800720c */ /* 0x000fe40000f25270 */
[----:B------:R-:W-:Y:S02]  /*1190*/  SHF.R.U32.HI R4, RZ, R4, R5 ;  /* 0x00000004ff047219 */ /* 0x000fe40000011605 */
[----:B------:R-:W-:Y:S02]  /*11a0*/  PLOP3.LUT P0, PT, P0, P1, PT, 0xf8, 0x8f ;  /* 0x00000000008f781c */ /* 0x000fe40000703f70 */
[----:B------:R-:W-:-:S02]  /*11b0*/  SHF.R.U32.HI R8, RZ, 0x1, R4 ;  /* 0x00000001ff087819 */ /* 0x000fc40000011604 */
[----:B------:R-:W-:-:S04]  /*11c0*/  SEL R3, RZ, 0x1, !P0 ;  /* 0x00000001ff037807 */ /* 0x000fc80004000000 */
[----:B------:R-:W-:-:S04]  /*11d0*/  LOP3.LUT R3, R3, 0x1, R8, 0xf8, !PT ;  /* 0x0000000103037812 */ /* 0x000fc800078ef808 */
[----:B------:R-:W-:-:S04]  /*11e0*/  LOP3.LUT R3, R3, R4, RZ, 0xc0, !PT ;  /* 0x0000000403037212 */ /* 0x000fc800078ec0ff */
[----:B------:R-:W-:-:S04]  /*11f0*/  IADD3 R3, PT, PT, R8, R3, RZ ;  /* 0x0000000308037210 */ /* 0x000fc80007ffe0ff */
[----:B------:R-:W-:Y:S01]  /*1200*/  LOP3.LUT R0, R3, R0, RZ, 0xfc, !PT ;  /* 0x0000000003007212 */ /* 0x000fe200078efcff */
[----:B------:R-:W-:Y:S06]  /*1210*/  BRA `(.L_x_26) ;  /* 0x0000000000107947 */ /* 0x000fec0003800000 */
.L_x_25:
[----:B------:R-:W-:-:S04]  /*1220*/  LOP3.LUT R0, R0, 0x80000000, RZ, 0xc0, !PT ;  /* 0x8000000000007812 */ /* 0x000fc800078ec0ff */
[----:B------:R-:W-:Y:S01]  /*1230*/  LOP3.LUT R0, R0, 0x7f800000, RZ, 0xfc, !PT ;  /* 0x7f80000000007812 */ /* 0x000fe200078efcff */
[----:B------:R-:W-:Y:S06]  /*1240*/  BRA `(.L_x_26) ;  /* 0x0000000000047947 */ /* 0x000fec0003800000 */
.L_x_24:
[----:B------:R-:W-:-:S07]  /*1250*/  IMAD R0, R5, 0x800000, R0 ;  /* 0x0080000005007824 */ /* 0x000fce00078e0200 */
.L_x_26:
[----:B------:R-:W-:Y:S05]  /*1260*/  BSYNC.RECONVERGENT B2 ;  /* 0x0000000000027941 */ /* 0x000fea0003800200 */
.L_x_23:
[----:B------:R-:W-:Y:S05]  /*1270*/  BRA `(.L_x_27) ;  /* 0x0000000000207947 */ /* 0x000fea0003800000 */
.L_x_22:
[----:B------:R-:W-:-:S04]  /*1280*/  LOP3.LUT R0, R4, 0x80000000, R3, 0x48, !PT ;  /* 0x8000000004007812 */ /* 0x000fc800078e4803 */
[----:B------:R-:W-:Y:S01]  /*1290*/  LOP3.LUT R0, R0, 0x7f800000, RZ, 0xfc, !PT ;  /* 0x7f80000000007812 */ /* 0x000fe200078efcff */
[----:B------:R-:W-:Y:S06]  /*12a0*/  BRA `(.L_x_27) ;  /* 0x0000000000147947 */ /* 0x000fec0003800000 */
.L_x_21:
[----:B------:R-:W-:Y:S01]  /*12b0*/  LOP3.LUT R0, R4, 0x80000000, R3, 0x48, !PT ;  /* 0x8000000004007812 */ /* 0x000fe200078e4803 */
[----:B------:R-:W-:Y:S06]  /*12c0*/  BRA `(.L_x_27) ;  /* 0x00000000000c7947 */ /* 0x000fec0003800000 */
.L_x_20:
[----:B------:R-:W0:Y:S01]  /*12d0*/  MUFU.RSQ R0, -QNAN ;  /* 0xffc0000000007908 */ /* 0x000e220000001400 */
[----:B------:R-:W-:Y:S05]  /*12e0*/  BRA `(.L_x_27) ;  /* 0x0000000000047947 */ /* 0x000fea0003800000 */
.L_x_19:
[----:B------:R-:W-:-:S07]  /*12f0*/  FADD.FTZ R0, R3, R0 ;  /* 0x0000000003007221 */ /* 0x000fce0000010000 */
.L_x_27:
[----:B------:R-:W-:Y:S05]  /*1300*/  BSYNC.RECONVERGENT B1 ;  /* 0x0000000000017941 */ /* 0x000fea0003800200 */
.L_x_17:
[----:B------:R-:W-:-:S04]  /*1310*/  HFMA2 R3, -RZ, RZ, 0, 0 ;  /* 0x00000000ff037431 */ /* 0x000fc800000001ff */
[----:B0-----:R-:W-:Y:S05]  /*1320*/  RET.REL.NODEC R2 `(_Z16avgPool_parallelPfS_ii) ;  /* 0xffffffec02347950 */ /* 0x001fea0003c3ffff */
.L_x_28:
        /* <DEDUP_REMOVED lines=13> */
.L_x_48:


//--------------------- .text._Z16maxPool_parallelPfS_ii --------------------------
	.section	.text._Z16maxPool_parallelPfS_ii,"ax",@progbits
	.align	128
        .global         _Z16maxPool_parallelPfS_ii
        .type           _Z16maxPool_parallelPfS_ii,@function
        .size           _Z16maxPool_parallelPfS_ii,(.L_x_51 - _Z16maxPool_parallelPfS_ii)
        .other          _Z16maxPool_parallelPfS_ii,@"STO_CUDA_ENTRY STV_DEFAULT"
_Z16maxPool_parallelPfS_ii:
.text._Z16maxPool_parallelPfS_ii:
[----:B------:R-:W-:Y:S01]  /*0000*/  LDC R1, c[0x0][0x37c] ;  /* 0x0000df00ff017b82 */ /* 0x000fe20000000800 */
[----:B------:R-:W0:Y:S01]  /*0010*/  LDCU.64 UR4, c[0x0][0x390] ;  /* 0x00007200ff0477ac */ /* 0x000e220008000a00 */
[----:B------:R-:W1:Y:S01]  /*0020*/  S2R R9, SR_TID.X ;  /* 0x0000000000097919 */ /* 0x000e620000002100 */
[----:B0-----:R-:W-:-:S05]  /*0030*/  IMAD.U32 R3, RZ, RZ, UR5 ;  /* 0x00000005ff037e24 */ /* 0x001fca000f8e00ff */
[----:B------:R-:W1:Y:S01]  /*0040*/  S2UR UR5, SR_CTAID.X ;  /* 0x00000000000579c3 */ /* 0x000e620000002500 */
[----:B------:R-:W-:Y:S01]  /*0050*/  IMAD.U32 R2, RZ, RZ, UR4 ;  /* 0x00000004ff027e24 */ /* 0x000fe2000f8e00ff */
[----:B------:R-:W-:-:S04]  /*0060*/  IABS R11, R3 ;  /* 0x00000003000b7213 */ /* 0x000fc80000000000 */
[----:B------:R-:W0:Y:S02]  /*0070*/  I2F.RP R0, R11 ;  /* 0x0000000b00007306 */ /* 0x000e240000209400 */
[----:B------:R-:W2:Y:S06]  /*0080*/  S2UR UR4, SR_CTAID.Y ;  /* 0x00000000000479c3 */ /* 0x000eac0000002600 */
[----:B0-----:R-:W0:Y:S02]  /*0090*/  MUFU.RCP R0, R0 ;  /* 0x0000000000007308 */ /* 0x001e240000001000 */
[----:B0-----:R-:W-:-:S06]  /*00a0*/  VIADD R4, R0, 0xffffffe ;  /* 0x0ffffffe00047836 */ /* 0x001fcc0000000000 */
[----:B------:R0:W3:Y:S02]  /*00b0*/  F2I.FTZ.U32.TRUNC.NTZ R5, R4 ;  /* 0x0000000400057305 */ /* 0x0000e4000021f000 */
[----:B0-----:R-:W-:Y:S02]  /*00c0*/  IMAD.MOV.U32 R4, RZ, RZ, RZ ;  /* 0x000000ffff047224 */ /* 0x001fe400078e00ff */
[----:B---3--:R-:W-:-:S04]  /*00d0*/  IMAD.MOV R6, RZ, RZ, -R5 ;  /* 0x000000ffff067224 */ /* 0x008fc800078e0a05 */
[----:B------:R-:W-:Y:S01]  /*00e0*/  IMAD R7, R6, R11, RZ ;  /* 0x0000000b06077224 */ /* 0x000fe200078e02ff */
[----:B------:R-:W-:-:S03]  /*00f0*/  IABS R6, R2 ;  /* 0x0000000200067213 */ /* 0x000fc60000000000 */
[----:B------:R-:W-:Y:S02]  /*0100*/  IMAD.HI.U32 R5, R5, R7, R4 ;  /* 0x0000000705057227 */ /* 0x000fe400078e0004 */
[----:B------:R-:W2:Y:S01]  /*0110*/  S2R R7, SR_TID.Y ;  /* 0x0000000000077919 */ /* 0x000ea20000002200 */
[----:B------:R-:W2:Y:S03]  /*0120*/  LDC R4, c[0x0][0x364] ;  /* 0x0000d900ff047b82 */ /* 0x000ea60000000800 */
[----:B------:R-:W-:-:S04]  /*0130*/  IMAD.HI.U32 R5, R5, R6, RZ ;  /* 0x0000000605057227 */ /* 0x000fc800078e00ff */
[----:B------:R-:W-:-:S04]  /*0140*/  IMAD.MOV R0, RZ, RZ, -R5 ;  /* 0x000000ffff007224 */ /* 0x000fc800078e0a05 */
[C---:B------:R-:W-:Y:S02]  /*0150*/  IMAD R0, R11.reuse, R0, R6 ;  /* 0x000000000b007224 */ /* 0x040fe400078e0206 */
[----:B------:R-:W1:Y:S03]  /*0160*/  LDC R6, c[0x0][0x360] ;  /* 0x0000d800ff067b82 */ /* 0x000e660000000800 */
[----:B------:R-:W-:-:S13]  /*0170*/  ISETP.GT.U32.AND P1, PT, R11, R0, PT ;  /* 0x000000000b00720c */ /* 0x000fda0003f24070 */
[----:B------:R-:W-:Y:S01]  /*0180*/  @!P1 IMAD.IADD R0, R0, 0x1, -R11 ;  /* 0x0000000100009824 */ /* 0x000fe200078e0a0b */
[----:B------:R-:W-:Y:S02]  /*0190*/  @!P1 IADD3 R5, PT, PT, R5, 0x1, RZ ;  /* 0x0000000105059810 */ /* 0x000fe40007ffe0ff */
[----:B------:R-:W-:Y:S02]  /*01a0*/  ISETP.NE.AND P1, PT, R3, RZ, PT ;  /* 0x000000ff0300720c */ /* 0x000fe40003f25270 */
[----:B------:R-:W-:Y:S02]  /*01b0*/  ISETP.GE.U32.AND P0, PT, R0, R11, PT ;  /* 0x0000000b0000720c */ /* 0x000fe40003f06070 */
[----:B------:R-:W-:Y:S01]  /*01c0*/  LOP3.LUT R0, R2, R3, RZ, 0x3c, !PT ;  /* 0x0000000302007212 */ /* 0x000fe200078e3cff */
[----:B-1----:R-:W-:-:S03]  /*01d0*/  IMAD R6, R6, UR5, R9 ;  /* 0x0000000506067c24 */ /* 0x002fc6000f8e0209 */
[----:B------:R-:W-:Y:S01]  /*01e0*/  ISETP.GE.AND P2, PT, R0, RZ, PT ;  /* 0x000000ff0000720c */ /* 0x000fe20003f46270 */
[----:B--2---:R-:W-:-:S05]  /*01f0*/  IMAD R0, R4, UR4, R7 ;  /* 0x0000000404007c24 */ /* 0x004fca000f8e0207 */
[----:B------:R-:W-:Y:S01]  /*0200*/  VIMNMX R4, PT, PT, R0, R6, !PT ;  /* 0x0000000600047248 */ /* 0x000fe20007fe0100 */
[----:B------:R-:W-:-:S06]  /*0210*/  @P0 VIADD R5, R5, 0x1 ;  /* 0x0000000105050836 */ /* 0x000fcc0000000000 */
[----:B------:R-:W-:Y:S01]  /*0220*/  @!P2 IMAD.MOV R5, RZ, RZ, -R5 ;  /* 0x000000ffff05a224 */ /* 0x000fe200078e0a05 */
[----:B------:R-:W-:-:S04]  /*0230*/  @!P1 LOP3.LUT R5, RZ, R3, RZ, 0x33, !PT ;  /* 0x00000003ff059212 */ /* 0x000fc800078e33ff */
[----:B------:R-:W-:-:S13]  /*0240*/  ISETP.GE.AND P0, PT, R4, R5, PT ;  /* 0x000000050400720c */ /* 0x000fda0003f06270 */
[----:B------:R-:W-:Y:S05]  /*0250*/  @P0 EXIT ;  /* 0x000000000000094d */ /* 0x000fea0003800000 */
[----:B------:R-:W-:Y:S01]  /*0260*/  ISETP.GE.AND P0, PT, R3, 0x1, PT ;  /* 0x000000010300780c */ /* 0x000fe20003f06270 */
[----:B------:R-:W0:Y:S01]  /*0270*/  LDCU.64 UR8, c[0x0][0x358] ;  /* 0x00006b00ff0877ac */ /* 0x000e220008000a00 */
[----:B------:R-:W-:-:S11]  /*0280*/  IMAD.MOV.U32 R12, RZ, RZ, RZ ;  /* 0x000000ffff0c7224 */ /* 0x000fd600078e00ff */
[----:B------:R-:W-:Y:S05]  /*0290*/  @!P0 BRA `(.L_x_29) ;  /* 0x0000000400a08947 */ /* 0x000fea0003800000 */
[----:B------:R-:W1:Y:S01]  /*02a0*/  LDCU.64 UR6, c[0x0][0x380] ;  /* 0x00007000ff0677ac */ /* 0x000e620008000a00 */
[C---:B------:R-:W-:Y:S01]  /*02b0*/  LOP3.LUT R22, R3.reuse, 0xf, RZ, 0xc0, !PT ;  /* 0x0000000f03167812 */ /* 0x040fe200078ec0ff */
[----:B------:R-:W-:Y:S01]  /*02c0*/  IMAD R9, R6, R3, RZ ;  /* 0x0000000306097224 */ /* 0x000fe200078e02ff */
[C---:B------:R-:W-:Y:S01]  /*02d0*/  LOP3.LUT R23, R3.reuse, 0x7, RZ, 0xc0, !PT ;  /* 0x0000000703177812 */ /* 0x040fe200078ec0ff */
[----:B------:R-:W-:Y:S01]  /*02e0*/  IMAD.MOV.U32 R12, RZ, RZ, RZ ;  /* 0x000000ffff0c7224 */ /* 0x000fe200078e00ff */
[C---:B------:R-:W-:Y:S01]  /*02f0*/  LOP3.LUT R8, R3.reuse, 0x7ffffff0, RZ, 0xc0, !PT ;  /* 0x7ffffff003087812 */ /* 0x040fe200078ec0ff */
[----:B------:R-:W-:Y:S01]  /*0300*/  VIADD R2, R22, 0xffffffff ;  /* 0xffffffff16027836 */ /* 0x000fe20000000000 */
[----:B------:R-:W-:Y:S01]  /*0310*/  LOP3.LUT R10, R3, 0x3, RZ, 0xc0, !PT ;  /* 0x00000003030a7812 */ /* 0x000fe200078ec0ff */
[----:B------:R-:W-:Y:S01]  /*0320*/  VIADD R4, R23, 0xffffffff ;  /* 0xffffffff17047836 */ /* 0x000fe20000000000 */
[----:B------:R-:W-:Y:S01]  /*0330*/  IADD3 R11, PT, PT, -R8, RZ, RZ ;  /* 0x000000ff080b7210 */ /* 0x000fe20007ffe1ff */
[----:B------:R-:W-:Y:S01]  /*0340*/  UMOV UR4, URZ ;  /* 0x000000ff00047c82 */ /* 0x000fe20008000000 */
[----:B------:R-:W-:-:S02]  /*0350*/  ISETP.GE.U32.AND P0, PT, R2, 0x7, PT ;  /* 0x000000070200780c */ /* 0x000fc40003f06070 */
[----:B------:R-:W-:Y:S01]  /*0360*/  ISETP.GE.U32.AND P1, PT, R4, 0x3, PT ;  /* 0x000000030400780c */ /* 0x000fe20003f26070 */
[----:B-1----:R-:W-:-:S04]  /*0370*/  UIADD3 UR5, UP0, UPT, UR6, 0x20, URZ ;  /* 0x0000002006057890 */ /* 0x002fc8000ff1e0ff */
[----:B------:R-:W-:-:S12]  /*0380*/  UIADD3.X UR6, UPT, UPT, URZ, UR7, URZ, UP0, !UPT ;  /* 0x00000007ff067290 */ /* 0x000fd800087fe4ff */
.L_x_35:
        /* <DEDUP_REMOVED lines=8> */
[----:B------:R-:W-:Y:S02]  /*0410*/  IMAD.MOV.U32 R13, RZ, RZ, R7 ;  /* 0x000000ffff0d7224 */ /* 0x000fe400078e0007 */
[----:B------:R-:W-:-:S07]  /*0420*/  IMAD.MOV.U32 R14, RZ, RZ, R11 ;  /* 0x000000ffff0e7224 */ /* 0x000fce00078e000b */
.L_x_31:
[----:B------:R-:W-:Y:S02]  /*0430*/  IMAD.U32 R4, RZ, RZ, UR5 ;  /* 0x00000005ff047e24 */ /* 0x000fe4000f8e00ff */
[----:B------:R-:W-:Y:S02]  /*0440*/  IMAD.U32 R5, RZ, RZ, UR6 ;  /* 0x00000006ff057e24 */ /* 0x000fe4000f8e00ff */
[----:B------:R-:W-:-:S05]  /*0450*/  IMAD.WIDE R4, R13, 0x4, R4 ;  /* 0x000000040d047825 */ /* 0x000fca00078e0204 */
[----:B0-----:R-:W2:Y:S04]  /*0460*/  LDG.E R19, desc[UR8][R4.64+-0x20] ;  /* 0xffffe00804137981 */ /* 0x001ea8000c1e1900 */
[----:B------:R-:W2:Y:S04]  /*0470*/  LDG.E R20, desc[UR8][R4.64+-0x1c] ;  /* 0xffffe40804147981 */ /* 0x000ea8000c1e1900 */
[----:B------:R-:W3:Y:S04]  /*0480*/  LDG.E R21, desc[UR8][R4.64+-0x18] ;  /* 0xffffe80804157981 */ /* 0x000ee8000c1e1900 */
[----:B------:R-:W3:Y:S04]  /*0490*/  LDG.E R24, desc[UR8][R4.64+-0x14] ;  /* 0xffffec0804187981 */ /* 0x000ee8000c1e1900 */
[----:B------:R-:W4:Y:S04]  /*04a0*/  LDG.E R18, desc[UR8][R4.64+-0x10] ;  /* 0xfffff00804127981 */ /* 0x000f28000c1e1900 */
[----:B------:R-:W4:Y:S04]  /*04b0*/  LDG.E R17, desc[UR8][R4.64+-0xc] ;  /* 0xfffff40804117981 */ /* 0x000f28000c1e1900 */
[----:B------:R-:W5:Y:S04]  /*04c0*/  LDG.E R15, desc[UR8][R4.64+-0x8] ;  /* 0xfffff808040f7981 */ /* 0x000f68000c1e1900 */
[----:B------:R-:W5:Y:S04]  /*04d0*/  LDG.E R16, desc[UR8][R4.64+-0x4] ;  /* 0xfffffc0804107981 */ /* 0x000f68000c1e1900 */
[----:B------:R-:W5:Y:S04]  /*04e0*/  LDG.E R25, desc[UR8][R4.64+0x10] ;  /* 0x0000100804197981 */ /* 0x000f68000c1e1900 */
[----:B------:R-:W5:Y:S01]  /*04f0*/  LDG.E R26, desc[UR8][R4.64+0x1c] ;  /* 0x00001c08041a7981 */ /* 0x000f62000c1e1900 */
[----:B--2---:R-:W-:-:S03]  /*0500*/  FMNMX3 R20, R12, R19, R20, !PT ;  /* 0x000000130c147276 */ /* 0x004fc60007800014 */
[----:B------:R-:W2:Y:S04]  /*0510*/  LDG.E R12, desc[UR8][R4.64] ;  /* 0x00000008040c7981 */ /* 0x000ea8000c1e1900 */
[----:B------:R-:W2:Y:S01]  /*0520*/  LDG.E R19, desc[UR8][R4.64+0x4] ;  /* 0x0000040804137981 */ /* 0x000ea2000c1e1900 */
[----:B---3--:R-:W-:-:S03]  /*0530*/  FMNMX3 R24, R20, R21, R24, !PT ;  /* 0x0000001514187276 */ /* 0x008fc60007800018 */
[----:B------:R-:W3:Y:S04]  /*0540*/  LDG.E R21, desc[UR8][R4.64+0x8] ;  /* 0x0000080804157981 */ /* 0x000ee8000c1e1900 */
[----:B------:R-:W3:Y:S01]  /*0550*/  LDG.E R20, desc[UR8][R4.64+0xc] ;  /* 0x00000c0804147981 */ /* 0x000ee2000c1e1900 */
[----:B----4-:R-:W-:-:S03]  /*0560*/  FMNMX3 R18, R24, R18, R17, !PT ;  /* 0x0000001218127276 */ /* 0x010fc60007800011 */
[----:B------:R-:W4:Y:S04]  /*0570*/  LDG.E R24, desc[UR8][R4.64+0x14] ;  /* 0x0000140804187981 */ /* 0x000f28000c1e1900 */
[----:B------:R-:W4:Y:S01]  /*0580*/  LDG.E R17, desc[UR8][R4.64+0x18] ;  /* 0x0000180804117981 */ /* 0x000f22000c1e1900 */
[----:B------:R-:W-:Y:S01]  /*0590*/  VIADD R14, R14, 0x10 ;  /* 0x000000100e0e7836 */ /* 0x000fe20000000000 */
[----:B-----5:R-:W-:-:S04]  /*05a0*/  FMNMX3 R15, R18, R15, R16, !PT ;  /* 0x0000000f120f7276 */ /* 0x020fc80007800010 */
[----:B------:R-:W-:Y:S02]  /*05b0*/  ISETP.NE.AND P3, PT, R14, RZ, PT ;  /* 0x000000ff0e00720c */ /* 0x000fe40003f65270 */
[----:B------:R-:W-:Y:S02]  /*05c0*/  IADD3 R13, PT, PT, R13, 0x10, RZ ;  /* 0x000000100d0d7810 */ /* 0x000fe40007ffe0ff */
[----:B--2---:R-:W-:-:S04]  /*05d0*/  FMNMX3 R12, R15, R12, R19, !PT ;  /* 0x0000000c0f0c7276 */ /* 0x004fc80007800013 */
[----:B---3--:R-:W-:-:S04]  /*05e0*/  FMNMX3 R12, R12, R21, R20, !PT ;  /* 0x000000150c0c7276 */ /* 0x008fc80007800014 */
[----:B----4-:R-:W-:-:S04]  /*05f0*/  FMNMX3 R12, R12, R25, R24, !PT ;  /* 0x000000190c0c7276 */ /* 0x010fc80007800018 */
[----:B------:R-:W-:Y:S01]  /*0600*/  FMNMX3 R12, R12, R17, R26, !PT ;  /* 0x000000110c0c7276 */ /* 0x000fe2000780001a */
[----:B------:R-:W-:Y:S06]  /*0610*/  @P3 BRA `(.L_x_31) ;  /* 0xfffffffc00843947 */ /* 0x000fec000383ffff */
[----:B------:R-:W-:-:S07]  /*0620*/  IMAD.MOV.U32 R14, RZ, RZ, R8 ;  /* 0x000000ffff0e7224 */ /* 0x000fce00078e0008 */
.L_x_30:
        /* <DEDUP_REMOVED lines=8> */
[----:B------:R-:W2:Y:S04]  /*06b0*/  LDG.E R15, desc[UR8][R4.64+0x4] ;  /* 0x00000408040f7981 */ /* 0x000ea8000c1e1900 */
[----:B------:R-:W3:Y:S04]  /*06c0*/  LDG.E R16, desc[UR8][R4.64+0x8] ;  /* 0x0000080804107981 */ /* 0x000ee8000c1e1900 */
[----:B------:R-:W3:Y:S04]  /*06d0*/  LDG.E R17, desc[UR8][R4.64+0xc] ;  /* 0x00000c0804117981 */ /* 0x000ee8000c1e1900 */
[----:B------:R-:W4:Y:S04]  /*06e0*/  LDG.E R18, desc[UR8][R4.64+0x10] ;  /* 0x0000100804127981 */ /* 0x000f28000c1e1900 */
[----:B------:R-:W4:Y:S04]  /*06f0*/  LDG.E R19, desc[UR8][R4.64+0x14] ;  /* 0x0000140804137981 */ /* 0x000f28000c1e1900 */
[----:B------:R-:W5:Y:S04]  /*0700*/  LDG.E R20, desc[UR8][R4.64+0x18] ;  /* 0x0000180804147981 */ /* 0x000f68000c1e1900 */
[----:B------:R-:W5:Y:S01]  /*0710*/  LDG.E R21, desc[UR8][R4.64+0x1c] ;  /* 0x00001c0804157981 */ /* 0x000f62000c1e1900 */
[----:B------:R-:W-:Y:S01]  /*0720*/  VIADD R14, R14, 0x8 ;  /* 0x000000080e0e7836 */ /* 0x000fe20000000000 */
[----:B--2---:R-:W-:-:S04]  /*0730*/  FMNMX3 R13, R12, R13, R15, !PT ;  /* 0x0000000d0c0d7276 */ /* 0x004fc8000780000f */
[----:B---3--:R-:W-:-:S04]  /*0740*/  FMNMX3 R13, R13, R16, R17, !PT ;  /* 0x000000100d0d7276 */ /* 0x008fc80007800011 */
[----:B----4-:R-:W-:-:S04]  /*0750*/  FMNMX3 R13, R13, R18, R19, !PT ;  /* 0x000000120d0d7276 */ /* 0x010fc80007800013 */
[----:B-----5:R-:W-:-:S07]  /*0760*/  FMNMX3 R12, R13, R20, R21, !PT ;  /* 0x000000140d0c7276 */ /* 0x020fce0007800015 */
.L_x_33:
        /* <DEDUP_REMOVED lines=9> */
[----:B------:R-:W3:Y:S01]  /*0800*/  LDG.E R16, desc[UR8][R4.64+0xc] ;  /* 0x00000c0804107981 */ /* 0x000ee2000c1e1900 */
[----:B------:R-:W-:Y:S01]  /*0810*/  VIADD R14, R14, 0x4 ;  /* 0x000000040e0e7836 */ /* 0x000fe20000000000 */
[----:B--2---:R-:W-:-:S04]  /*0820*/  FMNMX3 R12, R12, R13, R15, !PT ;  /* 0x0000000d0c0c7276 */ /* 0x004fc8000780000f */
[----:B---3--:R-:W-:-:S07]  /*0830*/  FMNMX3 R12, R12, R17, R16, !PT ;  /* 0x000000110c0c7276 */ /* 0x008fce0007800010 */
.L_x_34:
[----:B------:R-:W-:Y:S05]  /*0840*/  @!P3 BRA `(.L_x_32) ;  /* 0x000000000030b947 */ /* 0x000fea0003800000 */
[----:B------:R-:W1:Y:S01]  /*0850*/  LDC.64 R4, c[0x0][0x380] ;  /* 0x0000e000ff047b82 */ /* 0x000e620000000a00 */
[----:B------:R-:W-:-:S05]  /*0860*/  IADD3 R7, PT, PT, R7, R14, RZ ;  /* 0x0000000e07077210 */ /* 0x000fca0007ffe0ff */
[----:B-1----:R-:W-:-:S05]  /*0870*/  IMAD.WIDE R4, R7, 0x4, R4 ;  /* 0x0000000407047825 */ /* 0x002fca00078e0204 */
[----:B0-----:R-:W2:Y:S01]  /*0880*/  LDG.E R7, desc[UR8][R4.64] ;  /* 0x0000000804077981 */ /* 0x001ea2000c1e1900 */
[----:B------:R-:W-:Y:S02]  /*0890*/  ISETP.NE.AND P3, PT, R10, 0x1, PT ;  /* 0x000000010a00780c */ /* 0x000fe40003f65270 */
[----:B--2---:R-:W-:-:S11]  /*08a0*/  FMNMX R12, R12, R7, !PT ;  /* 0x000000070c0c7209 */ /* 0x004fd60007800000 */
[----:B------:R-:W-:Y:S05]  /*08b0*/  @!P3 BRA `(.L_x_32) ;  /* 0x000000000014b947 */ /* 0x000fea0003800000 */
[----:B------:R-:W-:Y:S01]  /*08c0*/  ISETP.NE.AND P3, PT, R10, 0x2, PT ;  /* 0x000000020a00780c */ /* 0x000fe20003f65270 */
[----:B------:R-:W2:-:S12]  /*08d0*/  LDG.E R7, desc[UR8][R4.64+0x4] ;  /* 0x0000040804077981 */ /* 0x000e98000c1e1900 */
[----:B------:R-:W3:Y:S01]  /*08e0*/  @P3 LDG.E R13, desc[UR8][R4.64+0x8] ;  /* 0x00000808040d3981 */ /* 0x000ee2000c1e1900 */
[----:B--2---:R-:W-:-:S04]  /*08f0*/  FMNMX R12, R12, R7, !PT ;  /* 0x000000070c0c7209 */ /* 0x004fc80007800000 */
[----:B---3--:R-:W-:-:S07]  /*0900*/  @P3 FMNMX R12, R12, R13, !PT ;  /* 0x0000000d0c0c3209 */ /* 0x008fce0007800000 */
.L_x_32:
[----:B------:R-:W-:Y:S05]  /*0910*/  @P2 BRA `(.L_x_35) ;  /* 0xfffffff8009c2947 */ /* 0x000fea000383ffff */
.L_x_29:
[----:B------:R-:W-:Y:S01]  /*0920*/  IABS R7, R3 ;  /* 0x0000000300077213 */ /* 0x000fe20000000000 */
[----:B------:R-:W-:-:S03]  /*0930*/  IMAD R0, R0, R2, RZ ;  /* 0x0000000200007224 */ /* 0x000fc600078e02ff */
[----:B------:R-:W1:Y:S02]  /*0940*/  I2F.RP R8, R7 ;  /* 0x0000000700087306 */ /* 0x000e640000209400 */
[----:B------:R-:W-:Y:S02]  /*0950*/  IABS R2, R0 ;  /* 0x0000000000027213 */ /* 0x000fe40000000000 */
[----:B------:R-:W-:-:S04]  /*0960*/  LOP3.LUT R0, R0, R3, RZ, 0x3c, !PT ;  /* 0x0000000300007212 */ /* 0x000fc800078e3cff */
[----:B------:R-:W-:Y:S01]  /*0970*/  ISETP.GE.AND P2, PT, R0, RZ, PT ;  /* 0x000000ff0000720c */ /* 0x000fe20003f46270 */
[----:B-1----:R-:W1:Y:S02]  /*0980*/  MUFU.RCP R8, R8 ;  /* 0x0000000800087308 */ /* 0x002e640000001000 */
[----:B-1----:R-:W-:-:S06]  /*0990*/  VIADD R9, R8, 0xffffffe ;  /* 0x0ffffffe08097836 */ /* 0x002fcc0000000000 */
[----:B------:R-:W1:Y:S02]  /*09a0*/  F2I.FTZ.U32.TRUNC.NTZ R5, R9 ;  /* 0x0000000900057305 */ /* 0x000e64000021f000 */
[----:B-1----:R-:W-:-:S04]  /*09b0*/  IMAD.MOV R4, RZ, RZ, -R5 ;  /* 0x000000ffff047224 */ /* 0x002fc800078e0a05 */
[----:B------:R-:W-:Y:S02]  /*09c0*/  IMAD R11, R4, R7, RZ ;  /* 0x00000007040b7224 */ /* 0x000fe400078e02ff */
[----:B------:R-:W-:-:S04]  /*09d0*/  IMAD.MOV.U32 R4, RZ, RZ, RZ ;  /* 0x000000ffff047224 */ /* 0x000fc800078e00ff */
[----:B------:R-:W-:-:S04]  /*09e0*/  IMAD.HI.U32 R11, R5, R11, R4 ;  /* 0x0000000b050b7227 */ /* 0x000fc800078e0004 */
[----:B------:R-:W-:-:S04]  /*09f0*/  IMAD.MOV.U32 R4, RZ, RZ, R2 ;  /* 0x000000ffff047224 */ /* 0x000fc800078e0002 */
[----:B------:R-:W-:-:S04]  /*0a00*/  IMAD.HI.U32 R2, R11, R4, RZ ;  /* 0x000000040b027227 */ /* 0x000fc800078e00ff */
[----:B------:R-:W-:-:S04]  /*0a10*/  IMAD.MOV R5, RZ, RZ, -R2 ;  /* 0x000000ffff057224 */ /* 0x000fc800078e0a02 */
[----:B------:R-:W-:-:S05]  /*0a20*/  IMAD R4, R7, R5, R4 ;  /* 0x0000000507047224 */ /* 0x000fca00078e0204 */
[----:B------:R-:W-:-:S13]  /*0a30*/  ISETP.GT.U32.AND P1, PT, R7, R4, PT ;  /* 0x000000040700720c */ /* 0x000fda0003f24070 */
[-C--:B------:R-:W-:Y:S01]  /*0a40*/  @!P1 IADD3 R4, PT, PT, R4, -R7.reuse, RZ ;  /* 0x8000000704049210 */ /* 0x080fe20007ffe0ff */
[----:B------:R-:W-:Y:S01]  /*0a50*/  @!P1 VIADD R2, R2, 0x1 ;  /* 0x0000000102029836 */ /* 0x000fe20000000000 */
[----:B------:R-:W-:Y:S02]  /*0a60*/  ISETP.NE.AND P1, PT, R3, RZ, PT ;  /* 0x000000ff0300720c */ /* 0x000fe40003f25270 */
[----:B------:R-:W-:Y:S02]  /*0a70*/  ISETP.GE.U32.AND P0, PT, R4, R7, PT ;  /* 0x000000070400720c */ /* 0x000fe40003f06070 */
[----:B------:R-:W1:Y:S11]  /*0a80*/  LDC.64 R4, c[0x0][0x388] ;  /* 0x0000e200ff047b82 */ /* 0x000e760000000a00 */
[----:B------:R-:W-:-:S04]  /*0a90*/  @P0 VIADD R2, R2, 0x1 ;  /* 0x0000000102020836 */ /* 0x000fc80000000000 */
[----:B------:R-:W-:Y:S01]  /*0aa0*/  @!P2 IMAD.MOV R2, RZ, RZ, -R2 ;  /* 0x000000ffff02a224 */ /* 0x000fe200078e0a02 */
[----:B------:R-:W-:-:S05]  /*0ab0*/  @!P1 LOP3.LUT R2, RZ, R3, RZ, 0x33, !PT ;  /* 0x00000003ff029212 */ /* 0x000fca00078e33ff */
[----:B------:R-:W-:-:S04]  /*0ac0*/  IMAD.IADD R3, R6, 0x1, R2 ;  /* 0x0000000106037824 */ /* 0x000fc800078e0202 */
[----:B-1----:R-:W-:-:S05]  /*0ad0*/  IMAD.WIDE R2, R3, 0x4, R4 ;  /* 0x0000000403027825 */ /* 0x002fca00078e0204 */
[----:B0-----:R-:W-:Y:S01]  /*0ae0*/  STG.E desc[UR8][R2.64], R12 ;  /* 0x0000000c02007986 */ /* 0x001fe2000c101908 */
[----:B------:R-:W-:Y:S05]  /*0af0*/  EXIT ;  /* 0x000000000000794d */ /* 0x000fea0003800000 */
.L_x_36:
        /* <DEDUP_REMOVED lines=16> */
.L_x_51:


//--------------------- .text._Z17activate_parallelPfS_iii --------------------------
	.section	.text._Z17activate_parallelPfS_iii,"ax",@progbits
	.align	128
        .global         _Z17activate_parallelPfS_iii
        .type           _Z17activate_parallelPfS_iii,@function
        .size           _Z17activate_parallelPfS_iii,(.L_x_52 - _Z17activate_parallelPfS_iii)
        .other          _Z17activate_parallelPfS_iii,@"STO_CUDA_ENTRY STV_DEFAULT"
_Z17activate_parallelPfS_iii:
.text._Z17activate_parallelPfS_iii:
[----:B------:R-:W-:Y:S01]  /*0000*/  LDC R1, c[0x0][0x37c] ;  /* 0x0000df00ff017b82 */ /* 0x000fe20000000800 */
[----:B------:R-:W0:Y:S07]  /*0010*/  S2R R0, SR_TID.Y ;  /* 0x0000000000007919 */ /* 0x000e2e0000002200 */
[----:B------:R-:W1:Y:S01]  /*0020*/  LDC R2, c[0x0][0x360] ;  /* 0x0000d800ff027b82 */ /* 0x000e620000000800 */
[----:B------:R-:W2:Y:S01]  /*0030*/  LDCU.64 UR6, c[0x0][0x390] ;  /* 0x00007200ff0677ac */ /* 0x000ea20008000a00 */
[----:B------:R-:W1:Y:S06]  /*0040*/  S2R R5, SR_TID.X ;  /* 0x0000000000057919 */ /* 0x000e6c0000002100 */
[----:B------:R-:W0:Y:S08]  /*0050*/  S2UR UR5, SR_CTAID.Y ;  /* 0x00000000000579c3 */ /* 0x000e300000002600 */
[----:B------:R-:W0:Y:S08]  /*0060*/  LDC R3, c[0x0][0x364] ;  /* 0x0000d900ff037b82 */ /* 0x000e300000000800 */
[----:B------:R-:W1:Y:S01]  /*0070*/  S2UR UR4, SR_CTAID.X ;  /* 0x00000000000479c3 */ /* 0x000e620000002500 */
[----:B0-----:R-:W-:-:S05]  /*0080*/  IMAD R3, R3, UR5, R0 ;  /* 0x0000000503037c24 */ /* 0x001fca000f8e0200 */
[----:B--2---:R-:W-:Y:S01]  /*0090*/  ISETP.GE.AND P0, PT, R3, UR7, PT ;  /* 0x0000000703007c0c */ /* 0x004fe2000bf06270 */
[----:B-1----:R-:W-:-:S05]  /*00a0*/  IMAD R2, R2, UR4, R5 ;  /* 0x0000000402027c24 */ /* 0x002fca000f8e0205 */
[----:B------:R-:W-:-:S13]  /*00b0*/  ISETP.GE.OR P0, PT, R2, UR6, P0 ;  /* 0x0000000602007c0c */ /* 0x000fda0008706670 */
[----:B------:R-:W-:Y:S05]  /*00c0*/  @P0 EXIT ;  /* 0x000000000000094d */ /* 0x000fea0003800000 */
[----:B------:R-:W0:Y:S01]  /*00d0*/  LDCU UR7, c[0x0][0x398] ;  /* 0x00007300ff0777ac */ /* 0x000e220008000800 */
[----:B------:R-:W-:Y:S01]  /*00e0*/  IMAD R2, R2, UR6, R3 ;  /* 0x0000000602027c24 */ /* 0x000fe2000f8e0203 */
[----:B------:R-:W1:Y:S01]  /*00f0*/  LDCU.64 UR4, c[0x0][0x358] ;  /* 0x00006b00ff0477ac */ /* 0x000e620008000a00 */
[----:B0-----:R-:W-:-:S09]  /*0100*/  UISETP.NE.AND UP0, UPT, UR7, 0x1, UPT ;  /* 0x000000010700788c */ /* 0x001fd2000bf05270 */
[----:B-1----:R-:W-:Y:S05]  /*0110*/  BRA.U !UP0, `(.L_x_37) ;  /* 0x0000000108507547 */ /* 0x002fea000b800000 */
[----:B------:R-:W-:-:S13]  /*0120*/  ISETP.NE.AND P0, PT, RZ, UR7, PT ;  /* 0x00000007ff007c0c */ /* 0x000fda000bf05270 */
[----:B------:R-:W-:Y:S05]  /*0130*/  @P0 EXIT ;  /* 0x000000000000094d */ /* 0x000fea0003800000 */
[----:B------:R-:W0:Y:S08]  /*0140*/  LDC.64 R4, c[0x0][0x380] ;  /* 0x0000e000ff047b82 */ /* 0x000e300000000a00 */
[----:B------:R-:W1:Y:S01]  /*0150*/  LDC.64 R8, c[0x0][0x388] ;  /* 0x0000e200ff087b82 */ /* 0x000e620000000a00 */
[----:B0-----:R-:W-:-:S06]  /*0160*/  IMAD.WIDE R4, R2, 0x4, R4 ;  /* 0x0000000402047825 */ /* 0x001fcc00078e0204 */
[----:B------:R-:W2:Y:S01]  /*0170*/  LDG.E R4, desc[UR4][R4.64] ;  /* 0x0000000404047981 */ /* 0x000ea2000c1e1900 */
[----:B------:R-:W-:Y:S01]  /*0180*/  MOV R0, RZ ;  /* 0x000000ff00007202 */ /* 0x000fe20000000f00 */
[----:B--2---:R-:W0:Y:S02]  /*0190*/  F2F.F64.F32 R6, R4 ;  /* 0x0000000400067310 */ /* 0x004e240000201800 */
[----:B0-----:R-:W-:Y:S01]  /*01a0*/  DSETP.MAX.AND P0, P1, RZ, R6, PT ;  /* 0x00000006ff00722a */ /* 0x001fe2000390f000 */
[----:B------:R-:W-:Y:S02]  /*01b0*/  MOV R11, R7 ;  /* 0x00000007000b7202 */ /* 0x000fe40000000f00 */
[----:B------:R-:W-:Y:S01]  /*01c0*/  MOV R3, R6 ;  /* 0x0000000600037202 */ /* 0x000fe20000000f00 */
[----:B------:R-:W-:Y:S02]  /*01d0*/  HFMA2 R6, -RZ, RZ, 0, 0 ;  /* 0x00000000ff067431 */ /* 0x000fe400000001ff */
[----:B------:R-:W-:-:S08]  /*01e0*/  FSEL R13, R0, R11, P0 ;  /* 0x0000000b000d7208 */ /* 0x000fd00000000000 */
[----:B------:R-:W-:Y:S02]  /*01f0*/  @P1 LOP3.LUT R13, R11, 0x80000, RZ, 0xfc, !PT ;  /* 0x000800000b0d1812 */ /* 0x000fe400078efcff */
[----:B------:R-:W-:Y:S01]  /*0200*/  SEL R6, R6, R3, P0 ;  /* 0x0000000306067207 */ /* 0x000fe20000000000 */
[----:B-1----:R-:W-:Y:S01]  /*0210*/  IMAD.WIDE R2, R2, 0x4, R8 ;  /* 0x0000000402027825 */ /* 0x002fe200078e0208 */
[----:B------:R-:W-:-:S06]  /*0220*/  MOV R7, R13 ;  /* 0x0000000d00077202 */ /* 0x000fcc0000000f00 */
[----:B------:R-:W0:Y:S02]  /*0230*/  F2F.F32.F64 R7, R6 ;  /* 0x0000000600077310 */ /* 0x000e240000301000 */
[----:B0-----:R-:W-:Y:S01]  /*0240*/  STG.E desc[UR4][R2.64], R7 ;  /* 0x0000000702007986 */ /* 0x001fe2000c101904 */
[----:B------:R-:W-:Y:S05]  /*0250*/  EXIT ;  /* 0x000000000000794d */ /* 0x000fea0003800000 */
.L_x_37:
[----:B------:R-:W0:Y:S08]  /*0260*/  LDC.64 R4, c[0x0][0x380] ;  /* 0x0000e000ff047b82 */ /* 0x000e300000000a00 */
[----:B------:R-:W1:Y:S01]  /*0270*/  LDC.64 R6, c[0x0][0x388] ;  /* 0x0000e200ff067b82 */ /* 0x000e620000000a00 */
[----:B0-----:R-:W-:-:S06]  /*0280*/  IMAD.WIDE R4, R2, 0x4, R4 ;  /* 0x0000000402047825 */ /* 0x001fcc00078e0204 */
[----:B------:R-:W2:Y:S01]  /*0290*/  LDG.E R4, desc[UR4][R4.64] ;  /* 0x0000000404047981 */ /* 0x000ea2000c1e1900 */
[----:B------:R-:W-:Y:S01]  /*02a0*/  MOV R10, 0x3c80f082 ;  /* 0x3c80f082000a7802 */ /* 0x000fe20000000f00 */
[----:B------:R-:W-:Y:S02]  /*02b0*/  HFMA2 R8, -RZ, RZ, 1.875, 0 ;  /* 0x3f800000ff087431 */ /* 0x000fe400000001ff */
[----:B-1----:R-:W-:-:S04]  /*02c0*/  IMAD.WIDE R6, R2, 0x4, R6 ;  /* 0x0000000402067825 */ /* 0x002fc800078e0206 */
[C---:B--2---:R-:W-:Y:S01]  /*02d0*/  FMUL R0, |R4|.reuse, 2.8853900432586669922 ;  /* 0x4038aa3b04007820 */ /* 0x044fe20000400200 */
[C---:B------:R-:W-:Y:S01]  /*02e0*/  FMUL R9, R4.reuse, R4 ;  /* 0x0000000404097220 */ /* 0x040fe20000400000 */
[C---:B------:R-:W-:Y:S02]  /*02f0*/  FSETP.GE.AND P1, PT, |R4|.reuse, 0.60000002384185791016, PT ;  /* 0x3f19999a0400780b */ /* 0x040fe40003f26200 */
[----:B------:R-:W-:Y:S01]  /*0300*/  FSETP.GE.AND P0, PT, |R4|, 9.010913848876953125, PT ;  /* 0x41102cb40400780b */ /* 0x000fe20003f06200 */
[C---:B------:R-:W-:Y:S01]  /*0310*/  FFMA R10, R9.reuse, R10, -0.052303962409496307373 ;  /* 0xbd563cae090a7423 */ /* 0x040fe2000000000a */
[----:B------:R-:W0:Y:S02]  /*0320*/  MUFU.EX2 R0, R0 ;  /* 0x0000000000007308 */ /* 0x000e240000000800 */
[----:B0-----:R-:W-:Y:S01]  /*0330*/  FADD R3, R0, 1 ;  /* 0x3f80000000037421 */ /* 0x001fe20000000000 */
[----:B------:R-:W-:-:S04]  /*0340*/  FFMA R0, R9, R10, 0.1331529766321182251 ;  /* 0x3e08594109007423 */ /* 0x000fc8000000000a */
[C---:B------:R-:W-:Y:S01]  /*0350*/  FFMA R0, R9.reuse, R0, -0.33332768082618713379 ;  /* 0xbeaaa9ed09007423 */ /* 0x040fe20000000000 */
[----:B------:R-:W0:Y:S03]  /*0360*/  MUFU.RCP R3, R3 ;  /* 0x0000000300037308 */ /* 0x000e260000001000 */
[----:B------:R-:W-:Y:S01]  /*0370*/  FFMA R9, R9, R0, RZ ;  /* 0x0000000009097223 */ /* 0x000fe200000000ff */
[----:B0-----:R-:W-:-:S05]  /*0380*/  FFMA R8, R3, -2, R8 ;  /* 0xc000000003087823 */ /* 0x001fca0000000008 */
[----:B------:R-:W-:-:S04]  /*0390*/  FSEL R5, R8, 1, !P0 ;  /* 0x3f80000008057808 */ /* 0x000fc80004000000 */
[--C-:B------:R-:W-:Y:S01]  /*03a0*/  LOP3.LUT R5, R5, 0x80000000, R4.reuse, 0xb8, !PT ;  /* 0x8000000005057812 */ /* 0x100fe200078eb804 */
[----:B------:R-:W-:-:S05]  /*03b0*/  @!P1 FFMA R5, R4, R9, R4 ;  /* 0x0000000904059223 */ /* 0x000fca0000000004 */
[----:B------:R-:W-:Y:S01]  /*03c0*/  STG.E desc[UR4][R6.64], R5 ;  /* 0x0000000506007986 */ /* 0x000fe2000c101904 */
[----:B------:R-:W-:Y:S05]  /*03d0*/  EXIT ;  /* 0x000000000000794d */ /* 0x000fea0003800000 */
.L_x_38:
        /* <DEDUP_REMOVED lines=10> */
.L_x_52:


//--------------------- .text._Z17convolve_parallelPfS_S_ii --------------------------
	.section	.text._Z17convolve_parallelPfS_S_ii,"ax",@progbits
	.align	128
        .global         _Z17convolve_parallelPfS_S_ii
        .type           _Z17convolve_parallelPfS_S_ii,@function
        .size           _Z17convolve_parallelPfS_S_ii,(.L_x_53 - _Z17convolve_parallelPfS_S_ii)
        .other          _Z17convolve_parallelPfS_S_ii,@"STO_CUDA_ENTRY STV_DEFAULT"
_Z17convolve_parallelPfS_S_ii:
.text._Z17convolve_parallelPfS_S_ii:
[----:B------:R-:W-:Y:S01]  /*0000*/  LDC R1, c[0x0][0x37c] ;  /* 0x0000df00ff017b82 */ /* 0x000fe20000000800 */
[----:B------:R-:W0:Y:S07]  /*0010*/  S2R R3, SR_TID.X ;  /* 0x0000000000037919 */ /* 0x000e2e0000002100 */
[----:B------:R-:W0:Y:S01]  /*0020*/  LDC R0, c[0x0][0x360] ;  /* 0x0000d800ff007b82 */ /* 0x000e220000000800 */
[----:B------:R-:W1:Y:S07]  /*0030*/  S2R R2, SR_TID.Y ;  /* 0x0000000000027919 */ /* 0x000e6e0000002200 */
[----:B------:R-:W0:Y:S08]  /*0040*/  S2UR UR4, SR_CTAID.X ;  /* 0x00000000000479c3 */ /* 0x000e300000002500 */
[----:B------:R-:W1:Y:S08]  /*0050*/  S2UR UR5, SR_CTAID.Y ;  /* 0x00000000000579c3 */ /* 0x000e700000002600 */
[----:B------:R-:W1:Y:S08]  /*0060*/  LDC R7, c[0x0][0x364] ;  /* 0x0000d900ff077b82 */ /* 0x000e700000000800 */
[----:B------:R-:W2:Y:S01]  /*0070*/  LDC.64 R4, c[0x0][0x398] ;  /* 0x0000e600ff047b82 */ /* 0x000ea20000000a00 */
[----:B0-----:R-:W-:-:S02]  /*0080*/  IMAD R0, R0, UR4, R3 ;  /* 0x0000000400007c24 */ /* 0x001fc4000f8e0203 */
[----:B-1----:R-:W-:-:S05]  /*0090*/  IMAD R7, R7, UR5, R2 ;  /* 0x0000000507077c24 */ /* 0x002fca000f8e0202 */
[----:B------:R-:W-:Y:S02]  /*00a0*/  VIMNMX R2, PT, PT, R0, R7, !PT ;  /* 0x0000000700027248 */ /* 0x000fe40007fe0100 */
[----:B--2---:R-:W-:-:S04]  /*00b0*/  IADD3 R9, PT, PT, R4, -R5, RZ ;  /* 0x8000000504097210 */ /* 0x004fc80007ffe0ff */
[----:B------:R-:W-:-:S13]  /*00c0*/  ISETP.GT.AND P0, PT, R2, R9, PT ;  /* 0x000000090200720c */ /* 0x000fda0003f04270 */
[----:B------:R-:W-:Y:S05]  /*00d0*/  @P0 EXIT ;  /* 0x000000000000094d */ /* 0x000fea0003800000 */
[----:B------:R-:W-:Y:S01]  /*00e0*/  ISETP.GE.AND P0, PT, R5, 0x1, PT ;  /* 0x000000010500780c */ /* 0x000fe20003f06270 */
[----:B------:R-:W0:Y:S01]  /*00f0*/  LDCU.64 UR10, c[0x0][0x358] ;  /* 0x00006b00ff0a77ac */ /* 0x000e220008000a00 */
[----:B------:R-:W-:-:S11]  /*0100*/  HFMA2 R14, -RZ, RZ, 0, 0 ;  /* 0x00000000ff0e7431 */ /* 0x000fd600000001ff */
[----:B------:R-:W-:Y:S05]  /*0110*/  @!P0 BRA `(.L_x_39) ;  /* 0x0000000800dc8947 */ /* 0x000fea0003800000 */
[----:B------:R-:W1:Y:S01]  /*0120*/  LDCU.64 UR6, c[0x0][0x380] ;  /* 0x00007000ff0677ac */ /* 0x000e620008000a00 */
[C---:B------:R-:W-:Y:S02]  /*0130*/  LOP3.LUT R6, R5.reuse, 0x7ffffff0, RZ, 0xc0, !PT ;  /* 0x7ffffff005067812 */ /* 0x040fe400078ec0ff */
[C---:B------:R-:W-:Y:S01]  /*0140*/  LOP3.LUT R17, R5.reuse, 0xf, RZ, 0xc0, !PT ;  /* 0x0000000f05117812 */ /* 0x040fe200078ec0ff */
[----:B------:R-:W-:Y:S01]  /*0150*/  UMOV UR4, URZ ;  /* 0x000000ff00047c82 */ /* 0x000fe20008000000 */
[C---:B------:R-:W-:Y:S01]  /*0160*/  LOP3.LUT R18, R5.reuse, 0x7, RZ, 0xc0, !PT ;  /* 0x0000000705127812 */ /* 0x040fe200078ec0ff */
[----:B------:R-:W-:Y:S01]  /*0170*/  IMAD.MOV R10, RZ, RZ, -R6 ;  /* 0x000000ffff0a7224 */ /* 0x000fe200078e0a06 */
[----:B------:R-:W-:Y:S02]  /*0180*/  LOP3.LUT R8, R5, 0x3, RZ, 0xc0, !PT ;  /* 0x0000000305087812 */ /* 0x000fe400078ec0ff */
[----:B------:R-:W-:Y:S01]  /*0190*/  MOV R14, RZ ;  /* 0x000000ff000e7202 */ /* 0x000fe20000000f00 */
[----:B-1----:R-:W-:-:S04]  /*01a0*/  UIADD3 UR5, UP0, UPT, UR6, 0x20, URZ ;  /* 0x0000002006057890 */ /* 0x002fc8000ff1e0ff */
[----:B------:R-:W-:-:S12]  /*01b0*/  UIADD3.X UR8, UPT, UPT, URZ, UR7, URZ, UP0, !UPT ;  /* 0x00000007ff087290 */ /* 0x000fd800087fe4ff */
.L_x_45:
[----:B------:R-:W1:Y:S01]  /*01c0*/  LDCU.64 UR6, c[0x0][0x398] ;  /* 0x00007300ff0677ac */ /* 0x000e620008000a00 */
[----:B------:R-:W-:Y:S02]  /*01d0*/  IADD3 R2, PT, PT, R0, UR4, RZ ;  /* 0x0000000400027c10 */ /* 0x000fe4000fffe0ff */
[----:B------:R-:W-:Y:S01]  /*01e0*/  MOV R16, RZ ;  /* 0x000000ff00107202 */ /* 0x000fe20000000f00 */
[----:B-1----:R-:W-:Y:S02]  /*01f0*/  UISETP.GE.U32.AND UP1, UPT, UR7, 0x10, UPT ;  /* 0x000000100700788c */ /* 0x002fe4000bf26070 */
[----:B------:R-:W-:Y:S01]  /*0200*/  IMAD R11, R2, UR6, R7 ;  /* 0x00000006020b7c24 */ /* 0x000fe2000f8e0207 */
[----:B------:R-:W-:Y:S02]  /*0210*/  UIMAD UR12, UR4, UR7, URZ ;  /* 0x00000007040c72a4 */ /* 0x000fe4000f8e02ff */
[----:B------:R-:W-:-:S04]  /*0220*/  UIADD3 UR4, UPT, UPT, UR4, 0x1, URZ ;  /* 0x0000000104047890 */ /* 0x000fc8000fffe0ff */
[----:B------:R-:W-:Y:S01]  /*0230*/  UISETP.NE.AND UP0, UPT, UR4, UR7, UPT ;  /* 0x000000070400728c */ /* 0x000fe2000bf05270 */
[----:B------:R-:W-:Y:S10]  /*0240*/  BRA.U !UP1, `(.L_x_40) ;  /* 0x0000000509107547 */ /* 0x000ff4000b800000 */
[----:B------:R-:W1:Y:S01]  /*0250*/  LDCU.64 UR6, c[0x0][0x388] ;  /* 0x00007100ff0677ac */ /* 0x000e620008000a00 */
[----:B------:R-:W-:Y:S01]  /*0260*/  MOV R12, R11 ;  /* 0x0000000b000c7202 */ /* 0x000fe20000000f00 */
[----:B------:R-:W-:Y:S01]  /*0270*/  IMAD.MOV.U32 R13, RZ, RZ, R10 ;  /* 0x000000ffff0d7224 */ /* 0x000fe200078e000a */
[----:B-1----:R-:W-:-:S04]  /*0280*/  UIMAD.WIDE.U32 UR6, UR12, 0x4, UR6 ;  /* 0x000000040c0678a5 */ /* 0x002fc8000f8e0006 */
[----:B------:R-:W-:-:S04]  /*0290*/  UIADD3 UR9, UP1, UPT, UR6, 0x20, URZ ;  /* 0x0000002006097890 */ /* 0x000fc8000ff3e0ff */
[----:B------:R-:W-:Y:S02]  /*02a0*/  UIADD3.X UR6, UPT, UPT, URZ, UR7, URZ, UP1, !UPT ;  /* 0x00000007ff067290 */ /* 0x000fe40008ffe4ff */
[----:B------:R-:W-:-:S04]  /*02b0*/  MOV R15, UR9 ;  /* 0x00000009000f7c02 */ /* 0x000fc80008000f00 */
[----:B------:R-:W-:-:S07]  /*02c0*/  MOV R16, UR6 ;  /* 0x0000000600107c02 */ /* 0x000fce0008000f00 */
.L_x_41:
[----:B------:R-:W-:Y:S01]  /*02d0*/  MOV R4, UR5 ;  /* 0x0000000500047c02 */ /* 0x000fe20008000f00 */
[----:B------:R-:W-:Y:S01]  /*02e0*/  IMAD.U32 R5, RZ, RZ, UR8 ;  /* 0x00000008ff057e24 */ /* 0x000fe2000f8e00ff */
[----:B------:R-:W-:Y:S02]  /*02f0*/  MOV R2, R15 ;  /* 0x0000000f00027202 */ /* 0x000fe40000000f00 */
[----:B------:R-:W-:Y:S01]  /*0300*/  MOV R3, R16 ;  /* 0x0000001000037202 */ /* 0x000fe20000000f00 */
[----:B------:R-:W-:-:S04]  /*0310*/  IMAD.WIDE R4, R12, 0x4, R4 ;  /* 0x000000040c047825 */ /* 0x000fc800078e0204 */
        /* <DEDUP_REMOVED lines=9> */
[----:B------:R-:W5:Y:S04]  /*03b0*/  LDG.E R19, desc[UR10][R4.64+-0x10] ;  /* 0xfffff00a04137981 */ /* 0x000f68000c1e1900 */
[----:B------:R-:W5:Y:S01]  /*03c0*/  LDG.E R27, desc[UR10][R2.64+0x1c] ;  /* 0x00001c0a021b7981 */ /* 0x000f62000c1e1900 */
[----:B--2---:R-:W-:-:S03]  /*03d0*/  FFMA R15, R15, R24, R14 ;  /* 0x000000180f0f7223 */ /* 0x004fc6000000000e */
[----:B------:R-:W2:Y:S04]  /*03e0*/  LDG.E R14, desc[UR10][R2.64+-0xc] ;  /* 0xfffff40a020e7981 */ /* 0x000ea8000c1e1900 */
[----:B------:R-:W2:Y:S01]  /*03f0*/  LDG.E R24, desc[UR10][R2.64] ;  /* 0x0000000a02187981 */ /* 0x000ea2000c1e1900 */
[----:B---3--:R-:W-:-:S03]  /*0400*/  FFMA R26, R26, R25, R15 ;  /* 0x000000191a1a7223 */ /* 0x008fc6000000000f */
[----:B------:R-:W2:Y:S04]  /*0410*/  LDG.E R15, desc[UR10][R4.64+-0xc] ;  /* 0xfffff40a040f7981 */ /* 0x000ea8000c1e1900 */
[----:B------:R-:W3:Y:S01]  /*0420*/  LDG.E R25, desc[UR10][R4.64] ;  /* 0x0000000a04197981 */ /* 0x000ee2000c1e1900 */
[----:B----4-:R-:W-:-:S03]  /*0430*/  FFMA R26, R23, R22, R26 ;  /* 0x00000016171a7223 */ /* 0x010fc6000000001a */
[----:B------:R-:W4:Y:S04]  /*0440*/  LDG.E R22, desc[UR10][R2.64+-0x8] ;  /* 0xfffff80a02167981 */ /* 0x000f28000c1e1900 */
[----:B------:R-:W4:Y:S01]  /*0450*/  LDG.E R23, desc[UR10][R4.64+-0x8] ;  /* 0xfffff80a04177981 */ /* 0x000f22000c1e1900 */
[----:B-----5:R-:W-:-:S03]  /*0460*/  FFMA R26, R21, R20, R26 ;  /* 0x00000014151a7223 */ /* 0x020fc6000000001a */
[----:B------:R-:W5:Y:S04]  /*0470*/  LDG.E R20, desc[UR10][R2.64+-0x4] ;  /* 0xfffffc0a02147981 */ /* 0x000f68000c1e1900 */
[----:B------:R-:W5:Y:S01]  /*0480*/  LDG.E R21, desc[UR10][R4.64+-0x4] ;  /* 0xfffffc0a04157981 */ /* 0x000f62000c1e1900 */
[----:B------:R-:W-:-:S03]  /*0490*/  FFMA R26, R19, R16, R26 ;  /* 0x00000010131a7223 */ /* 0x000fc6000000001a */
[----:B------:R-:W3:Y:S04]  /*04a0*/  LDG.E R19, desc[UR10][R2.64+0x4] ;  /* 0x0000040a02137981 */ /* 0x000ee8000c1e1900 */
[----:B------:R-:W3:Y:S01]  /*04b0*/  LDG.E R16, desc[UR10][R4.64+0x4] ;  /* 0x0000040a04107981 */ /* 0x000ee2000c1e1900 */
[----:B--2---:R-:W-:-:S03]  /*04c0*/  FFMA R14, R15, R14, R26 ;  /* 0x0000000e0f0e7223 */ /* 0x004fc6000000001a */
[----:B------:R-:W2:Y:S04]  /*04d0*/  LDG.E R15, desc[UR10][R2.64+0x8] ;  /* 0x0000080a020f7981 */ /* 0x000ea8000c1e1900 */
[----:B------:R-:W2:Y:S01]  /*04e0*/  LDG.E R26, desc[UR10][R4.64+0x1c] ;  /* 0x00001c0a041a7981 */ /* 0x000ea2000c1e1900 */
[----:B----4-:R-:W-:-:S03]  /*04f0*/  FFMA R22, R23, R22, R14 ;  /* 0x0000001617167223 */ /* 0x010fc6000000000e */
[----:B------:R-:W2:Y:S04]  /*0500*/  LDG.E R14, desc[UR10][R4.64+0x8] ;  /* 0x0000080a040e7981 */ /* 0x000ea8000c1e1900 */
[----:B------:R-:W4:Y:S01]  /*0510*/  LDG.E R23, desc[UR10][R4.64+0x10] ;  /* 0x0000100a04177981 */ /* 0x000f22000c1e1900 */
[----:B-----5:R-:W-:-:S03]  /*0520*/  FFMA R22, R21, R20, R22 ;  /* 0x0000001415167223 */ /* 0x020fc60000000016 */
[----:B------:R-:W5:Y:S01]  /*0530*/  LDG.E R21, desc[UR10][R2.64+0xc] ;  /* 0x00000c0a02157981 */ /* 0x000f62000c1e1900 */
[----:B---3--:R-:W-:-:S03]  /*0540*/  FFMA R25, R25, R24, R22 ;  /* 0x0000001819197223 */ /* 0x008fc60000000016 */
[----:B------:R-:W5:Y:S04]  /*0550*/  LDG.E R20, desc[UR10][R4.64+0xc] ;  /* 0x00000c0a04147981 */ /* 0x000f68000c1e1900 */
[----:B------:R-:W4:Y:S01]  /*0560*/  LDG.E R22, desc[UR10][R2.64+0x10] ;  /* 0x0000100a02167981 */ /* 0x000f22000c1e1900 */
[----:B------:R-:W-:-:S03]  /*0570*/  FFMA R29, R16, R19, R25 ;  /* 0x00000013101d7223 */ /* 0x000fc60000000019 */
[----:B------:R-:W3:Y:S04]  /*0580*/  LDG.E R25, desc[UR10][R2.64+0x14] ;  /* 0x0000140a02197981 */ /* 0x000ee8000c1e1900 */
[----:B------:R-:W3:Y:S04]  /*0590*/  LDG.E R24, desc[UR10][R4.64+0x14] ;  /* 0x0000140a04187981 */ /* 0x000ee8000c1e1900 */
[----:B------:R-:W3:Y:S04]  /*05a0*/  LDG.E R16, desc[UR10][R2.64+0x18] ;  /* 0x0000180a02107981 */ /* 0x000ee8000c1e1900 */
[----:B------:R-:W3:Y:S01]  /*05b0*/  LDG.E R19, desc[UR10][R4.64+0x18] ;  /* 0x0000180a04137981 */ /* 0x000ee2000c1e1900 */
[----:B------:R-:W-:-:S04]  /*05c0*/  IADD3 R13, PT, PT, R13, 0x10, RZ ;  /* 0x000000100d0d7810 */ /* 0x000fc80007ffe0ff */
[----:B------:R-:W-:Y:S02]  /*05d0*/  ISETP.NE.AND P0, PT, R13, RZ, PT ;  /* 0x000000ff0d00720c */ /* 0x000fe40003f05270 */
[----:B------:R-:W-:Y:S01]  /*05e0*/  IADD3 R12, PT, PT, R12, 0x10, RZ ;  /* 0x000000100c0c7810 */ /* 0x000fe20007ffe0ff */
[----:B--2---:R-:W-:-:S04]  /*05f0*/  FFMA R15, R14, R15, R29 ;  /* 0x0000000f0e0f7223 */ /* 0x004fc8000000001d */
[----:B-----5:R-:W-:-:S04]  /*0600*/  FFMA R20, R20, R21, R15 ;  /* 0x0000001514147223 */ /* 0x020fc8000000000f */
[----:B----4-:R-:W-:Y:S01]  /*0610*/  FFMA R23, R23, R22, R20 ;  /* 0x0000001617177223 */ /* 0x010fe20000000014 */
[----:B------:R-:W-:-:S03]  /*0620*/  IADD3 R15, P1, PT, R2, 0x40, RZ ;  /* 0x00000040020f7810 */ /* 0x000fc60007f3e0ff */
[----:B---3--:R-:W-:-:S04]  /*0630*/  FFMA R24, R24, R25, R23 ;  /* 0x0000001918187223 */ /* 0x008fc80000000017 */
[----:B------:R-:W-:Y:S01]  /*0640*/  FFMA R19, R19, R16, R24 ;  /* 0x0000001013137223 */ /* 0x000fe20000000018 */
[----:B------:R-:W-:-:S03]  /*0650*/  IMAD.X R16, RZ, RZ, R3, P1 ;  /* 0x000000ffff107224 */ /* 0x000fc600008e0603 */
[----:B------:R-:W-:Y:S01]  /*0660*/  FFMA R14, R26, R27, R19 ;  /* 0x0000001b1a0e7223 */ /* 0x000fe20000000013 */
[----:B------:R-:W-:Y:S06]  /*0670*/  @P0 BRA `(.L_x_41) ;  /* 0xfffffffc00140947 */ /* 0x000fec000383ffff */
[----:B------:R-:W-:-:S07]  /*0680*/  MOV R16, R6 ;  /* 0x0000000600107202 */ /* 0x000fce0000000f00 */
.L_x_40:
[----:B------:R-:W-:-:S13]  /*0690*/  ISETP.NE.AND P0, PT, R17, RZ, PT ;  /* 0x000000ff1100720c */ /* 0x000fda0003f05270 */
[----:B------:R-:W-:Y:S05]  /*06a0*/  @!P0 BRA `(.L_x_42) ;  /* 0x0000000400748947 */ /* 0x000fea0003800000 */
[----:B------:R-:W-:Y:S02]  /*06b0*/  IADD3 R2, PT, PT, R17, -0x1, RZ ;  /* 0xffffffff11027810 */ /* 0x000fe40007ffe0ff */
[----:B------:R-:W-:Y:S02]  /*06c0*/  ISETP.NE.AND P0, PT, R18, RZ, PT ;  /* 0x000000ff1200720c */ /* 0x000fe40003f05270 */
[----:B------:R-:W-:-:S13]  /*06d0*/  ISETP.GE.U32.AND P1, PT, R2, 0x7, PT ;  /* 0x000000070200780c */ /* 0x000fda0003f26070 */
[----:B------:R-:W-:Y:S05]  /*06e0*/  @!P1 BRA `(.L_x_43) ;  /* 0x0000000000909947 */ /* 0x000fea0003800000 */
[----:B------:R-:W1:Y:S01]  /*06f0*/  LDC.64 R12, c[0x0][0x388] ;  /* 0x0000e200ff0c7b82 */ /* 0x000e620000000a00 */
[----:B------:R-:W-:Y:S01]  /*0700*/  IADD3 R5, PT, PT, R11, R16, RZ ;  /* 0x000000100b057210 */ /* 0x000fe20007ffe0ff */
[----:B------:R-:W-:-:S06]  /*0710*/  VIADD R15, R16, UR12 ;  /* 0x0000000c100f7c36 */ /* 0x000fcc0008000000 */
[----:B------:R-:W2:Y:S01]  /*0720*/  LDC.64 R2, c[0x0][0x380] ;  /* 0x0000e000ff027b82 */ /* 0x000ea20000000a00 */
[----:B-1----:R-:W-:-:S05]  /*0730*/  IMAD.WIDE.U32 R12, R15, 0x4, R12 ;  /* 0x000000040f0c7825 */ /* 0x002fca00078e000c */
[----:B0-----:R-:W3:Y:S01]  /*0740*/  LDG.E R23, desc[UR10][R12.64] ;  /* 0x0000000a0c177981 */ /* 0x001ee2000c1e1900 */
[----:B--2---:R-:W-:Y:S02]  /*0750*/  IMAD.WIDE R2, R5, 0x4, R2 ;  /* 0x0000000405027825 */ /* 0x004fe400078e0202 */
[----:B------:R-:W0:Y:S03]  /*0760*/  LDC.64 R4, c[0x0][0x388] ;  /* 0x0000e200ff047b82 */ /* 0x000e260000000a00 */
[----:B------:R-:W3:Y:S01]  /*0770*/  LDG.E R21, desc[UR10][R2.64] ;  /* 0x0000000a02157981 */ /* 0x000ee2000c1e1900 */
[----:B------:R-:W-:-:S03]  /*0780*/  IADD3 R15, P1, PT, R16, UR12, RZ ;  /* 0x0000000c100f7c10 */ /* 0x000fc6000ff3e0ff */
[----:B------:R-:W2:Y:S01]  /*0790*/  LDG.E R19, desc[UR10][R2.64+0x8] ;  /* 0x0000080a02137981 */ /* 0x000ea2000c1e1900 */
[----:B------:R-:W-:-:S03]  /*07a0*/  IADD3.X R20, PT, PT, RZ, RZ, RZ, P1, !PT ;  /* 0x000000ffff147210 */ /* 0x000fc60000ffe4ff */
[----:B------:R-:W4:Y:S04]  /*07b0*/  LDG.E R12, desc[UR10][R2.64+0xc] ;  /* 0x00000c0a020c7981 */ /* 0x000f28000c1e1900 */
[----:B------:R-:W5:Y:S01]  /*07c0*/  LDG.E R25, desc[UR10][R2.64+0x1c] ;  /* 0x00001c0a02197981 */ /* 0x000f62000c1e1900 */
[----:B0-----:R-:W-:-:S04]  /*07d0*/  LEA R4, P1, R15, R4, 0x2 ;  /* 0x000000040f047211 */ /* 0x001fc800078210ff */
[----:B------:R-:W-:Y:S02]  /*07e0*/  LEA.HI.X R5, R15, R5, R20, 0x2, P1 ;  /* 0x000000050f057211 */ /* 0x000fe400008f1414 */
[----:B------:R-:W2:Y:S04]  /*07f0*/  LDG.E R15, desc[UR10][R2.64+0x4] ;  /* 0x0000040a020f7981 */ /* 0x000ea8000c1e1900 */
[----:B------:R-:W2:Y:S04]  /*0800*/  LDG.E R20, desc[UR10][R4.64+0x4] ;  /* 0x0000040a04147981 */ /* 0x000ea8000c1e1900 */
[----:B------:R-:W4:Y:S04]  /*0810*/  LDG.E R22, desc[UR10][R4.64+0x8] ;  /* 0x0000080a04167981 */ /* 0x000f28000c1e1900 */
[----:B------:R-:W5:Y:S04]  /*0820*/  LDG.E R13, desc[UR10][R4.64+0xc] ;  /* 0x00000c0a040d7981 */ /* 0x000f68000c1e1900 */
[----:B------:R-:W5:Y:S04]  /*0830*/  LDG.E R24, desc[UR10][R4.64+0x10] ;  /* 0x0000100a04187981 */ /* 0x000f68000c1e1900 */
[----:B------:R-:W5:Y:S04]  /*0840*/  LDG.E R26, desc[UR10][R4.64+0x14] ;  /* 0x0000140a041a7981 */ /* 0x000f68000c1e1900 */
[----:B------:R-:W5:Y:S04]  /*0850*/  LDG.E R27, desc[UR10][R4.64+0x18] ;  /* 0x0000180a041b7981 */ /* 0x000f68000c1e1900 */
[----:B------:R-:W5:Y:S01]  /*0860*/  LDG.E R28, desc[UR10][R4.64+0x1c] ;  /* 0x00001c0a041c7981 */ /* 0x000f62000c1e1900 */
[----:B---3--:R-:W-:-:S03]  /*0870*/  FFMA R29, R21, R23, R14 ;  /* 0x00000017151d7223 */ /* 0x008fc6000000000e */
[----:B------:R-:W3:Y:S04]  /*0880*/  LDG.E R23, desc[UR10][R2.64+0x10] ;  /* 0x0000100a02177981 */ /* 0x000ee8000c1e1900 */
[----:B------:R-:W3:Y:S04]  /*0890*/  LDG.E R21, desc[UR10][R2.64+0x14] ;  /* 0x0000140a02157981 */ /* 0x000ee8000c1e1900 */
[----:B------:R-:W3:Y:S01]  /*08a0*/  LDG.E R14, desc[UR10][R2.64+0x18] ;  /* 0x0000180a020e7981 */ /* 0x000ee2000c1e1900 */
[----:B--2---:R-:W-:-:S04]  /*08b0*/  FFMA R20, R15, R20, R29 ;  /* 0x000000140f147223 */ /* 0x004fc8000000001d */
[----:B----4-:R-:W-:-:S04]  /*08c0*/  FFMA R19, R19, R22, R20 ;  /* 0x0000001613137223 */ /* 0x010fc80000000014 */
[----:B-----5:R-:W-:Y:S01]  /*08d0*/  FFMA R12, R12, R13, R19 ;  /* 0x0000000d0c0c7223 */ /* 0x020fe20000000013 */
[----:B------:R-:W-:-:S03]  /*08e0*/  IADD3 R16, PT, PT, R16, 0x8, RZ ;  /* 0x0000000810107810 */ /* 0x000fc60007ffe0ff */
[----:B---3--:R-:W-:-:S04]  /*08f0*/  FFMA R12, R23, R24, R12 ;  /* 0x00000018170c7223 */ /* 0x008fc8000000000c */
[----:B------:R-:W-:-:S04]  /*0900*/  FFMA R21, R21, R26, R12 ;  /* 0x0000001a15157223 */ /* 0x000fc8000000000c */
[----:B------:R-:W-:-:S04]  /*0910*/  FFMA R14, R14, R27, R21 ;  /* 0x0000001b0e0e7223 */ /* 0x000fc80000000015 */
[----:B------:R-:W-:-:S07]  /*0920*/  FFMA R14, R25, R28, R14 ;  /* 0x0000001c190e7223 */ /* 0x000fce000000000e */
.L_x_43:
[----:B------:R-:W-:Y:S05]  /*0930*/  @!P0 BRA `(.L_x_42) ;  /* 0x0000000000d08947 */ /* 0x000fea0003800000 */
[----:B------:R-:W-:Y:S01]  /*0940*/  VIADD R2, R18, 0xffffffff ;  /* 0xffffffff12027836 */ /* 0x000fe20000000000 */
[----:B------:R-:W-:-:S04]  /*0950*/  ISETP.NE.AND P0, PT, R8, RZ, PT ;  /* 0x000000ff0800720c */ /* 0x000fc80003f05270 */
[----:B------:R-:W-:-:S13]  /*0960*/  ISETP.GE.U32.AND P1, PT, R2, 0x3, PT ;  /* 0x000000030200780c */ /* 0x000fda0003f26070 */
[----:B------:R-:W-:Y:S05]  /*0970*/  @!P1 BRA `(.L_x_44) ;  /* 0x0000000000609947 */ /* 0x000fea0003800000 */
[----:B------:R-:W1:Y:S01]  /*0980*/  LDC.64 R4, c[0x0][0x388] ;  /* 0x0000e200ff047b82 */ /* 0x000e620000000a00 */
[C---:B------:R-:W-:Y:S02]  /*0990*/  IADD3 R19, PT, PT, R16.reuse, UR12, RZ ;  /* 0x0000000c10137c10 */ /* 0x040fe4000fffe0ff */
[----:B------:R-:W-:Y:S02]  /*09a0*/  IADD3 R20, P1, PT, R16, UR12, RZ ;  /* 0x0000000c10147c10 */ /* 0x000fe4000ff3e0ff */
[----:B------:R-:W-:-:S03]  /*09b0*/  IADD3 R15, PT, PT, R11, R16, RZ ;  /* 0x000000100b0f7210 */ /* 0x000fc60007ffe0ff */
[----:B------:R-:W2:Y:S08]  /*09c0*/  LDC.64 R2, c[0x0][0x388] ;  /* 0x0000e200ff027b82 */ /* 0x000eb00000000a00 */
[----:B------:R-:W3:Y:S01]  /*09d0*/  LDC.64 R12, c[0x0][0x380] ;  /* 0x0000e000ff0c7b82 */ /* 0x000ee20000000a00 */
[----:B-1----:R-:W-:Y:S01]  /*09e0*/  IMAD.WIDE.U32 R4, R19, 0x4, R4 ;  /* 0x0000000413047825 */ /* 0x002fe200078e0004 */
[----:B------:R-:W-:-:S05]  /*09f0*/  IADD3.X R19, PT, PT, RZ, RZ, RZ, P1, !PT ;  /* 0x000000ffff137210 */ /* 0x000fca0000ffe4ff */
[----:B0-----:R-:W4:Y:S01]  /*0a00*/  LDG.E R4, desc[UR10][R4.64] ;  /* 0x0000000a04047981 */ /* 0x001f22000c1e1900 */
[----:B--2---:R-:W-:-:S04]  /*0a10*/  LEA R2, P1, R20, R2, 0x2 ;  /* 0x0000000214027211 */ /* 0x004fc800078210ff */
[----:B------:R-:W-:Y:S01]  /*0a20*/  LEA.HI.X R3, R20, R3, R19, 0x2, P1 ;  /* 0x0000000314037211 */ /* 0x000fe200008f1413 */
[----:B---3--:R-:W-:-:S04]  /*0a30*/  IMAD.WIDE R12, R15, 0x4, R12 ;  /* 0x000000040f0c7825 */ /* 0x008fc800078e020c */
[----:B------:R-:W2:Y:S04]  /*0a40*/  LDG.E R19, desc[UR10][R2.64+0x4] ;  /* 0x0000040a02137981 */ /* 0x000ea8000c1e1900 */
[----:B------:R-:W4:Y:S04]  /*0a50*/  LDG.E R15, desc[UR10][R12.64] ;  /* 0x0000000a0c0f7981 */ /* 0x000f28000c1e1900 */
[----:B------:R-:W2:Y:S04]  /*0a60*/  LDG.E R20, desc[UR10][R12.64+0x4] ;  /* 0x0000040a0c147981 */ /* 0x000ea8000c1e1900 */
[----:B------:R-:W3:Y:S04]  /*0a70*/  LDG.E R22, desc[UR10][R12.64+0x8] ;  /* 0x0000080a0c167981 */ /* 0x000ee8000c1e1900 */
[----:B------:R-:W3:Y:S04]  /*0a80*/  LDG.E R21, desc[UR10][R2.64+0x8] ;  /* 0x0000080a02157981 */ /* 0x000ee8000c1e1900 */
[----:B------:R-:W5:Y:S04]  /*0a90*/  LDG.E R24, desc[UR10][R12.64+0xc] ;  /* 0x00000c0a0c187981 */ /* 0x000f68000c1e1900 */
[----:B------:R-:W5:Y:S01]  /*0aa0*/  LDG.E R23, desc[UR10][R2.64+0xc] ;  /* 0x00000c0a02177981 */ /* 0x000f62000c1e1900 */
[----:B------:R-:W-:-:S02]  /*0ab0*/  VIADD R16, R16, 0x4 ;  /* 0x0000000410107836 */ /* 0x000fc40000000000 */
[----:B----4-:R-:W-:-:S04]  /*0ac0*/  FFMA R15, R15, R4, R14 ;  /* 0x000000040f0f7223 */ /* 0x010fc8000000000e */
[----:B--2---:R-:W-:-:S04]  /*0ad0*/  FFMA R15, R20, R19, R15 ;  /* 0x00000013140f7223 */ /* 0x004fc8000000000f */
[----:B---3--:R-:W-:-:S04]  /*0ae0*/  FFMA R15, R22, R21, R15 ;  /* 0x00000015160f7223 */ /* 0x008fc8000000000f */
[----:B-----5:R-:W-:-:S07]  /*0af0*/  FFMA R14, R24, R23, R15 ;  /* 0x00000017180e7223 */ /* 0x020fce000000000f */
.L_x_44:
[----:B------:R-:W-:Y:S05]  /*0b00*/  @!P0 BRA `(.L_x_42) ;  /* 0x00000000005c8947 */ /* 0x000fea0003800000 */
[----:B------:R-:W1:Y:S01]  /*0b10*/  LDC.64 R4, c[0x0][0x388] ;  /* 0x0000e200ff047b82 */ /* 0x000e620000000a00 */
[----:B------:R-:W-:Y:S02]  /*0b20*/  IADD3 R13, PT, PT, R16, UR12, RZ ;  /* 0x0000000c100d7c10 */ /* 0x000fe4000fffe0ff */
[----:B------:R-:W-:-:S05]  /*0b30*/  IADD3 R11, PT, PT, R11, R16, RZ ;  /* 0x000000100b0b7210 */ /* 0x000fca0007ffe0ff */
[----:B------:R-:W2:Y:S01]  /*0b40*/  LDC.64 R2, c[0x0][0x380] ;  /* 0x0000e000ff027b82 */ /* 0x000ea20000000a00 */
[----:B-1----:R-:W-:-:S06]  /*0b50*/  IMAD.WIDE.U32 R4, R13, 0x4, R4 ;  /* 0x000000040d047825 */ /* 0x002fcc00078e0004 */
[----:B0-----:R-:W3:Y:S01]  /*0b60*/  LDG.E R4, desc[UR10][R4.64] ;  /* 0x0000000a04047981 */ /* 0x001ee2000c1e1900 */
[----:B--2---:R-:W-:-:S05]  /*0b70*/  IMAD.WIDE R2, R11, 0x4, R2 ;  /* 0x000000040b027825 */ /* 0x004fca00078e0202 */
[----:B------:R-:W3:Y:S01]  /*0b80*/  LDG.E R11, desc[UR10][R2.64] ;  /* 0x0000000a020b7981 */ /* 0x000ee2000c1e1900 */
[----:B------:R-:W-:Y:S01]  /*0b90*/  ISETP.NE.AND P0, PT, R8, 0x1, PT ;  /* 0x000000010800780c */ /* 0x000fe20003f05270 */
[----:B---3--:R-:W-:-:S12]  /*0ba0*/  FFMA R14, R11, R4, R14 ;  /* 0x000000040b0e7223 */ /* 0x008fd8000000000e */
[----:B------:R-:W-:Y:S05]  /*0bb0*/  @!P0 BRA `(.L_x_42) ;  /* 0x0000000000308947 */ /* 0x000fea0003800000 */
[----:B------:R-:W0:Y:S01]  /*0bc0*/  LDC.64 R4, c[0x0][0x388] ;  /* 0x0000e200ff047b82 */ /* 0x000e220000000a00 */
[----:B------:R-:W-:Y:S02]  /*0bd0*/  IADD3 R11, P1, PT, R16, UR12, RZ ;  /* 0x0000000c100b7c10 */ /* 0x000fe4000ff3e0ff */
[----:B------:R-:W-:Y:S02]  /*0be0*/  ISETP.NE.AND P0, PT, R8, 0x2, PT ;  /* 0x000000020800780c */ /* 0x000fe40003f05270 */
[----:B------:R-:W-:-:S11]  /*0bf0*/  IADD3.X R12, PT, PT, RZ, RZ, RZ, P1, !PT ;  /* 0x000000ffff0c7210 */ /* 0x000fd60000ffe4ff */
[----:B------:R-:W2:Y:S01]  /*0c00*/  @P0 LDG.E R13, desc[UR10][R2.64+0x8] ;  /* 0x0000080a020d0981 */ /* 0x000ea2000c1e1900 */
[----:B0-----:R-:W-:-:S04]  /*0c10*/  LEA R4, P1, R11, R4, 0x2 ;  /* 0x000000040b047211 */ /* 0x001fc800078210ff */
[----:B------:R-:W-:Y:S02]  /*0c20*/  LEA.HI.X R5, R11, R5, R12, 0x2, P1 ;  /* 0x000000050b057211 */ /* 0x000fe400008f140c */
[----:B------:R-:W3:Y:S04]  /*0c30*/  LDG.E R11, desc[UR10][R2.64+0x4] ;  /* 0x0000040a020b7981 */ /* 0x000ee8000c1e1900 */
[----:B------:R-:W3:Y:S04]  /*0c40*/  LDG.E R12, desc[UR10][R4.64+0x4] ;  /* 0x0000040a040c7981 */ /* 0x000ee8000c1e1900 */
[----:B------:R-:W2:Y:S01]  /*0c50*/  @P0 LDG.E R15, desc[UR10][R4.64+0x8] ;  /* 0x0000080a040f0981 */ /* 0x000ea2000c1e1900 */
[----:B---3--:R-:W-:-:S04]  /*0c60*/  FFMA R14, R11, R12, R14 ;  /* 0x0000000c0b0e7223 */ /* 0x008fc8000000000e */
[----:B--2---:R-:W-:-:S07]  /*0c70*/  @P0 FFMA R14, R13, R15, R14 ;  /* 0x0000000f0d0e0223 */ /* 0x004fce000000000e */
.L_x_42:
[----:B------:R-:W-:Y:S05]  /*0c80*/  BRA.U UP0, `(.L_x_45) ;  /* 0xfffffff5004c7547 */ /* 0x000fea000b83ffff */
.L_x_39:
[----:B------:R-:W1:Y:S01]  /*0c90*/  LDC.64 R2, c[0x0][0x390] ;  /* 0x0000e400ff027b82 */ /* 0x000e620000000a00 */
[----:B------:R-:W-:-:S05]  /*0ca0*/  IMAD R0, R0, R9, R0 ;  /* 0x0000000900007224 */ /* 0x000fca00078e0200 */
[----:B------:R-:W-:-:S05]  /*0cb0*/  IADD3 R7, PT, PT, R7, R0, RZ ;  /* 0x0000000007077210 */ /* 0x000fca0007ffe0ff */
[----:B-1----:R-:W-:-:S05]  /*0cc0*/  IMAD.WIDE R2, R7, 0x4, R2 ;  /* 0x0000000407027825 */ /* 0x002fca00078e0202 */
[----:B0-----:R-:W-:Y:S01]  /*0cd0*/  STG.E desc[UR10][R2.64], R14 ;  /* 0x0000000e02007986 */ /* 0x001fe2000c10190a */
[----:B------:R-:W-:Y:S05]  /*0ce0*/  EXIT ;  /* 0x000000000000794d */ /* 0x000fea0003800000 */
.L_x_46:
        /* <DEDUP_REMOVED lines=9> */
.L_x_53:


//--------------------- .nv.shared.reserved.0     --------------------------
	.section	.nv.shared.reserved.0,"aw",@nobits
	.weak		__nv_reservedSMEM_offset_0_alias
	.size		__nv_reservedSMEM_offset_0_alias, 0, 64
	.other		__nv_reservedSMEM_offset_0_alias,@"STO_CUDA_RESERVED_SHARED STV_DEFAULT"
__nv_reservedSMEM_offset_0_alias:
	.zero		0
	.zero		64


//--------------------- .nv.constant0._Z17normalize_sigmoidPfS_i --------------------------
	.section	.nv.constant0._Z17normalize_sigmoidPfS_i,"a",@progbits
	.sectionflags	@""
	.align	4
.nv.constant0._Z17normalize_sigmoidPfS_i:
	.zero		916


//--------------------- .nv.constant0._Z16avgPool_parallelPfS_ii --------------------------
	.section	.nv.constant0._Z16avgPool_parallelPfS_ii,"a",@progbits
	.sectionflags	@""
	.align	4
.nv.constant0._Z16avgPool_parallelPfS_ii:
	.zero		920


//--------------------- .nv.constant0._Z16maxPool_parallelPfS_ii --------------------------
	.section	.nv.constant0._Z16maxPool_parallelPfS_ii,"a",@progbits
	.sectionflags	@""
	.align	4
.nv.constant0._Z16maxPool_parallelPfS_ii:
	.zero		920


//--------------------- .nv.constant0._Z17activate_parallelPfS_iii --------------------------
	.section	.nv.constant0._Z17activate_parallelPfS_iii,"a",@progbits
	.sectionflags	@""
	.align	4
.nv.constant0._Z17activate_parallelPfS_iii:
	.zero		924


//--------------------- .nv.constant0._Z17convolve_parallelPfS_S_ii --------------------------
	.section	.nv.constant0._Z17convolve_parallelPfS_S_ii,"a",@progbits
	.sectionflags	@""
	.align	4
.nv.constant0._Z17convolve_parallelPfS_S_ii:
	.zero		928


//--------------------- SYMBOLS --------------------------

	.type		.nv.reservedSmem.offset0,@object
	.size		.nv.reservedSmem.offset0,0x4
